	.target	sm_90a

	.elftype	@"ET_EXEC"


//--------------------- .note.nv.tkinfo           --------------------------
	.section	.note.nv.tkinfo,"",@"SHT_NOTE"
	.sectionflags	@"SHF_NOTE_NV_TKINFO"
	.tkinfo
        /*0018*/ 	.word	0x00000002
        /*0030*/ 	.string	""
        /*0030*/ 	.string	"ptxas"
        /*0030*/ 	.string	"Cuda compilation tools, release 13.0, V13.0.88"
        /*0030*/ 	.string	"Build cuda_13.0.r13.0/compiler.36424714_0"
        /*0030*/ 	.string	"-arch sm_90a -m 64 "



//--------------------- .note.nv.cuinfo           --------------------------
	.section	.note.nv.cuinfo,"",@"SHT_NOTE"
	.sectionflags	@"SHF_NOTE_NV_CUINFO"
        /*0018*/ 	.short	0x0002
        /*001a*/ 	.short	0x005a
        /*001c*/ 	.short	0x0082
	.zero		2


//--------------------- .nv.info                  --------------------------
	.section	.nv.info,"",@"SHT_CUDA_INFO"
	.align	4


	//----- nvinfo : EIATTR_REGCOUNT
	.align		4
        /*0000*/ 	.byte	0x04, 0x2f
        /*0002*/ 	.short	(.L_15 - .L_14)
	.align		4
.L_14:
        /*0004*/ 	.word	index@(_ZN7cutlass13device_kernelINS_4gemm6kernel13GemmUniversalIN4cute5tupleIJiiiiEEENS1_10collective13CollectiveMmaINS1_34MainloopSm90TmaGmmaWarpSpecializedILi14ENS5_IJNS4_1CILi4EEENSA_ILi2EEENSA_ILi1EEEEEENS1_35KernelTmaWarpSpecializedCooperativeEEENS5_IJNSA_ILi128EEESH_NSA_ILi32EEEEEENS_6half_tENS5_IJlSD_lEEESK_SL_NS4_8TiledMMAINS4_8MMA_AtomIJNS4_4SM904GMMA26MMA_64x128x16_F32F16F16_SSILNSP_5MajorE0ELSR_0ELNSP_7ScaleInE1ELSS_1EEEEEENS4_6LayoutINS5_IJSC_SD_SD_EEENS5_IJSD_NSA_ILi0EEESX_EEEEENS5_IJNS4_10UnderscoreES10_S10_EEEEENS4_23SM90_TMA_LOAD_MULTICASTENS4_14ComposedLayoutINS4_7SwizzleILi2ELi4ELi3EEENS4_18smem_ptr_flag_bitsILi16EEENSV_INS5_IJNSA_ILi8EEESI_EEENS5_IJSI_SD_EEEEEEEvNS4_8identityES13_S1D_vS1E_EENS_8epilogue10collective6detail29Sm90TmaWarpSpecializedAdapterINS1H_15DefaultEpilogueISK_SL_SL_NS1G_6thread17LinearCombinationISK_Li1EffLNS1L_9ScaleType4KindE0ELNS_15FloatRoundStyleE2ESK_EENS1_15EpilogueDefaultEEEEEvvEEEEvNT_6ParamsE)
        /*0008*/ 	.word	0x000000a8


	//----- nvinfo : EIATTR_FRAME_SIZE
	.align		4
.L_15:
        /*000c*/ 	.byte	0x04, 0x11
        /*000e*/ 	.short	(.L_17 - .L_16)
	.align		4
.L_16:
        /*0010*/ 	.word	index@(_ZN7cutlass13device_kernelINS_4gemm6kernel13GemmUniversalIN4cute5tupleIJiiiiEEENS1_10collective13CollectiveMmaINS1_34MainloopSm90TmaGmmaWarpSpecializedILi14ENS5_IJNS4_1CILi4EEENSA_ILi2EEENSA_ILi1EEEEEENS1_35KernelTmaWarpSpecializedCooperativeEEENS5_IJNSA_ILi128EEESH_NSA_ILi32EEEEEENS_6half_tENS5_IJlSD_lEEESK_SL_NS4_8TiledMMAINS4_8MMA_AtomIJNS4_4SM904GMMA26MMA_64x128x16_F32F16F16_SSILNSP_5MajorE0ELSR_0ELNSP_7ScaleInE1ELSS_1EEEEEENS4_6LayoutINS5_IJSC_SD_SD_EEENS5_IJSD_NSA_ILi0EEESX_EEEEENS5_IJNS4_10UnderscoreES10_S10_EEEEENS4_23SM90_TMA_LOAD_MULTICASTENS4_14ComposedLayoutINS4_7SwizzleILi2ELi4ELi3EEENS4_18smem_ptr_flag_bitsILi16EEENSV_INS5_IJNSA_ILi8EEESI_EEENS5_IJSI_SD_EEEEEEEvNS4_8identityES13_S1D_vS1E_EENS_8epilogue10collective6detail29Sm90TmaWarpSpecializedAdapterINS1H_15DefaultEpilogueISK_SL_SL_NS1G_6thread17LinearCombinationISK_Li1EffLNS1L_9ScaleType4KindE0ELNS_15FloatRoundStyleE2ESK_EENS1_15EpilogueDefaultEEEEEvvEEEEvNT_6ParamsE)
        /*0014*/ 	.word	0x00000000


	//----- nvinfo : EIATTR_MIN_STACK_SIZE
	.align		4
.L_17:
        /*0018*/ 	.byte	0x04, 0x12
        /*001a*/ 	.short	(.L_19 - .L_18)
	.align		4
.L_18:
        /*001c*/ 	.word	index@(_ZN7cutlass13device_kernelINS_4gemm6kernel13GemmUniversalIN4cute5tupleIJiiiiEEENS1_10collective13CollectiveMmaINS1_34MainloopSm90TmaGmmaWarpSpecializedILi14ENS5_IJNS4_1CILi4EEENSA_ILi2EEENSA_ILi1EEEEEENS1_35KernelTmaWarpSpecializedCooperativeEEENS5_IJNSA_ILi128EEESH_NSA_ILi32EEEEEENS_6half_tENS5_IJlSD_lEEESK_SL_NS4_8TiledMMAINS4_8MMA_AtomIJNS4_4SM904GMMA26MMA_64x128x16_F32F16F16_SSILNSP_5MajorE0ELSR_0ELNSP_7ScaleInE1ELSS_1EEEEEENS4_6LayoutINS5_IJSC_SD_SD_EEENS5_IJSD_NSA_ILi0EEESX_EEEEENS5_IJNS4_10UnderscoreES10_S10_EEEEENS4_23SM90_TMA_LOAD_MULTICASTENS4_14ComposedLayoutINS4_7SwizzleILi2ELi4ELi3EEENS4_18smem_ptr_flag_bitsILi16EEENSV_INS5_IJNSA_ILi8EEESI_EEENS5_IJSI_SD_EEEEEEEvNS4_8identityES13_S1D_vS1E_EENS_8epilogue10collective6detail29Sm90TmaWarpSpecializedAdapterINS1H_15DefaultEpilogueISK_SL_SL_NS1G_6thread17LinearCombinationISK_Li1EffLNS1L_9ScaleType4KindE0ELNS_15FloatRoundStyleE2ESK_EENS1_15EpilogueDefaultEEEEEvvEEEEvNT_6ParamsE)
        /*0020*/ 	.word	0x00000000
.L_19:


//--------------------- .nv.compat                --------------------------
	.section	.nv.compat,"",@"SHT_CUDA_COMPAT_INFO"
	.align	4
        /*0000*/ 	.byte	0x02, 0x09, 0x01, 0x00, 0x02, 0x02, 0x04, 0x00, 0x02, 0x05, 0x05, 0x00, 0x03, 0x07, 0x01, 0x01
        /*0010*/ 	.byte	0x02, 0x03, 0x01, 0x00, 0x02, 0x06, 0x01, 0x00, 0x04, 0x0b, 0x08, 0x00, 0x00, 0x00, 0x00, 0x00
        /*0020*/ 	.byte	0x00, 0x00, 0x00, 0x00


//--------------------- .nv.info._ZN7cutlass13device_kernelINS_4gemm6kernel13GemmUniversalIN4cute5tupleIJiiiiEEENS1_10collective13CollectiveMmaINS1_34MainloopSm90TmaGmmaWarpSpecializedILi14ENS5_IJNS4_1CILi4EEENSA_ILi2EEENSA_ILi1EEEEEENS1_35KernelTmaWarpSpecializedCooperativeEEENS5_IJNSA_ILi128EEESH_NSA_ILi32EEEEEENS_6half_tENS5_IJlSD_lEEESK_SL_NS4_8TiledMMAINS4_8MMA_AtomIJNS4_4SM904GMMA26MMA_64x128x16_F32F16F16_SSILNSP_5MajorE0ELSR_0ELNSP_7ScaleInE1ELSS_1EEEEEENS4_6LayoutINS5_IJSC_SD_SD_EEENS5_IJSD_NSA_ILi0EEESX_EEEEENS5_IJNS4_10UnderscoreES10_S10_EEEEENS4_23SM90_TMA_LOAD_MULTICASTENS4_14ComposedLayoutINS4_7SwizzleILi2ELi4ELi3EEENS4_18smem_ptr_flag_bitsILi16EEENSV_INS5_IJNSA_ILi8EEESI_EEENS5_IJSI_SD_EEEEEEEvNS4_8identityES13_S1D_vS1E_EENS_8epilogue10collective6detail29Sm90TmaWarpSpecializedAdapterINS1H_15DefaultEpilogueISK_SL_SL_NS1G_6thread17LinearCombinationISK_Li1EffLNS1L_9ScaleType4KindE0ELNS_15FloatRoundStyleE2ESK_EENS1_15EpilogueDefaultEEEEEvvEEEEvNT_6ParamsE --------------------------
	.section	.nv.info._ZN7cutlass13device_kernelINS_4gemm6kernel13GemmUniversalIN4cute5tupleIJiiiiEEENS1_10collective13CollectiveMmaINS1_34MainloopSm90TmaGmmaWarpSpecializedILi14ENS5_IJNS4_1CILi4EEENSA_ILi2EEENSA_ILi1EEEEEENS1_35KernelTmaWarpSpecializedCooperativeEEENS5_IJNSA_ILi128EEESH_NSA_ILi32EEEEEENS_6half_tENS5_IJlSD_lEEESK_SL_NS4_8TiledMMAINS4_8MMA_AtomIJNS4_4SM904GMMA26MMA_64x128x16_F32F16F16_SSILNSP_5MajorE0ELSR_0ELNSP_7ScaleInE1ELSS_1EEEEEENS4_6LayoutINS5_IJSC_SD_SD_EEENS5_IJSD_NSA_ILi0EEESX_EEEEENS5_IJNS4_10UnderscoreES10_S10_EEEEENS4_23SM90_TMA_LOAD_MULTICASTENS4_14ComposedLayoutINS4_7SwizzleILi2ELi4ELi3EEENS4_18smem_ptr_flag_bitsILi16EEENSV_INS5_IJNSA_ILi8EEESI_EEENS5_IJSI_SD_EEEEEEEvNS4_8identityES13_S1D_vS1E_EENS_8epilogue10collective6detail29Sm90TmaWarpSpecializedAdapterINS1H_15DefaultEpilogueISK_SL_SL_NS1G_6thread17LinearCombinationISK_Li1EffLNS1L_9ScaleType4KindE0ELNS_15FloatRoundStyleE2ESK_EENS1_15EpilogueDefaultEEEEEvvEEEEvNT_6ParamsE,"",@"SHT_CUDA_INFO"
	.sectionflags	@""
	.align	4


	//----- nvinfo : EIATTR_CUDA_API_VERSION
	.align		4
        /*0000*/ 	.byte	0x04, 0x37
        /*0002*/ 	.short	(.L_21 - .L_20)
.L_20:
        /*0004*/ 	.word	0x00000082


	//----- nvinfo : EIATTR_KPARAM_INFO
	.align		4
.L_21:
        /*0008*/ 	.byte	0x04, 0x17
        /*000a*/ 	.short	(.L_23 - .L_22)
.L_22:
        /*000c*/ 	.word	0x00000000
        /*0010*/ 	.short	0x0000
        /*0012*/ 	.short	0x0070
        /*0014*/ 	.byte	0x00, 0xf0, 0x01, 0x10


	//----- nvinfo : EIATTR_SPARSE_MMA_MASK
	.align		4
.L_23:
        /*0018*/ 	.byte	0x03, 0x50
        /*001a*/ 	.short	0x0000


	//----- nvinfo : EIATTR_MAXREG_COUNT
	.align		4
        /*001c*/ 	.byte	0x03, 0x1b
        /*001e*/ 	.short	0x00a8


	//----- nvinfo : EIATTR_NUM_BARRIERS
	.align		4
        /*0020*/ 	.byte	0x02, 0x4c
        /*0022*/ 	.byte	0x01
	.zero		1


	//----- nvinfo : EIATTR_EXTERNS
	.align		4
        /*0024*/ 	.byte	0x04, 0x0f
        /*0026*/ 	.short	(.L_25 - .L_24)


	//   ....[0]....
	.align		4
.L_24:
        /*0028*/ 	.word	index@(__assertfail)


	//----- nvinfo : EIATTR_MERCURY_ISA_VERSION
	.align		4
.L_25:
        /*002c*/ 	.byte	0x03, 0x5f
        /*002e*/ 	.short	0x0101


	//----- nvinfo : EIATTR_INT_WARP_WIDE_INSTR_OFFSETS
	.align		4
        /*0030*/ 	.byte	0x04, 0x31
        /*0032*/ 	.short	(.L_27 - .L_26)


	//   ....[0]....
.L_26:
        /*0034*/ 	.word	0x000005f0


	//   ....[1]....
        /*0038*/ 	.word	0x00000620


	//   ....[2]....
        /*003c*/ 	.word	0x000007c0


	//----- nvinfo : EIATTR_COOP_GROUP_MASK_REGIDS
	.align		4
.L_27:
        /*0040*/ 	.byte	0x04, 0x29
        /*0042*/ 	.short	(.L_29 - .L_28)


	//   ....[0]....
.L_28:
        /*0044*/ 	.word	0xffffffff


	//   ....[1]....
        /*0048*/ 	.word	0xffffffff


	//   ....[2]....
        /*004c*/ 	.word	0xffffffff


	//   ....[3]....
        /*0050*/ 	.word	0xffffffff


	//   ....[4]....
        /*0054*/ 	.word	0xffffffff


	//   ....[5]....
        /*0058*/ 	.word	0xffffffff


	//----- nvinfo : EIATTR_COOP_GROUP_INSTR_OFFSETS
	.align		4
.L_29:
        /*005c*/ 	.byte	0x04, 0x28
        /*005e*/ 	.short	(.L_31 - .L_30)


	//   ....[0]....
.L_30:
        /*0060*/ 	.word	0x00000060


	//   ....[1]....
        /*0064*/ 	.word	0x00000070


	//   ....[2]....
        /*0068*/ 	.word	0x00000130


	//   ....[3]....
        /*006c*/ 	.word	0x00000440


	//   ....[4]....
        /*0070*/ 	.word	0x00000980


	//   ....[5]....
        /*0074*/ 	.word	0x000013c0


	//----- nvinfo : EIATTR_REG_RECONFIG
	.align		4
.L_31:
        /*0078*/ 	.byte	0x01, 0x54
	.zero		2


	//----- nvinfo : EIATTR_SYSCALL_OFFSETS
	.align		4
        /*007c*/ 	.byte	0x04, 0x46
        /*007e*/ 	.short	(.L_33 - .L_32)


	//   ....[0]....
.L_32:
        /*0080*/ 	.word	0x00001580


	//----- nvinfo : EIATTR_MBARRIER_INSTR_OFFSETS
	.align		4
.L_33:
        /*0084*/ 	.byte	0x04, 0x39
        /*0086*/ 	.short	(.L_35 - .L_34)


	//   ....[0]....
.L_34:
        /*0088*/ 	.word	0x00000250
        /*008c*/ 	.word	0x000000ff
        /*0090*/ 	.word	0x00000000
        /*0094*/ 	.short	0x0100
        /*0096*/ 	.byte	0x08
	.zero		1


	//   ....[1]....
        /*0098*/ 	.word	0x00000260
        /*009c*/ 	.word	0x000000ff
        /*00a0*/ 	.word	0x00000070
        /*00a4*/ 	.short	0x0100
        /*00a6*/ 	.byte	0x08
	.zero		1


	//   ....[2]....
        /*00a8*/ 	.word	0x00000270
        /*00ac*/ 	.word	0x000000ff
        /*00b0*/ 	.word	0x00000008
        /*00b4*/ 	.short	0x0100
        /*00b6*/ 	.byte	0x08
	.zero		1


	//   ....[3]....
        /*00b8*/ 	.word	0x00000280
        /*00bc*/ 	.word	0x000000ff
        /*00c0*/ 	.word	0x00000078
        /*00c4*/ 	.short	0x0100
        /*00c6*/ 	.byte	0x08
	.zero		1


	//   ....[4]....
        /*00c8*/ 	.word	0x00000290
        /*00cc*/ 	.word	0x000000ff
        /*00d0*/ 	.word	0x00000010
        /*00d4*/ 	.short	0x0100
        /*00d6*/ 	.byte	0x08
	.zero		1


	//   ....[5]....
        /*00d8*/ 	.word	0x000002a0
        /*00dc*/ 	.word	0x000000ff
        /*00e0*/ 	.word	0x00000080
        /*00e4*/ 	.short	0x0100
        /*00e6*/ 	.byte	0x08
	.zero		1


	//   ....[6]....
        /*00e8*/ 	.word	0x000002b0
        /*00ec*/ 	.word	0x000000ff
        /*00f0*/ 	.word	0x00000018
        /*00f4*/ 	.short	0x0100
        /*00f6*/ 	.byte	0x08
	.zero		1


	//   ....[7]....
        /*00f8*/ 	.word	0x000002c0
        /*00fc*/ 	.word	0x000000ff
        /*0100*/ 	.word	0x00000088
        /*0104*/ 	.short	0x0100
        /*0106*/ 	.byte	0x08
	.zero		1


	//   ....[8]....
        /*0108*/ 	.word	0x000002d0
        /*010c*/ 	.word	0x000000ff
        /*0110*/ 	.word	0x00000020
        /*0114*/ 	.short	0x0100
        /*0116*/ 	.byte	0x08
	.zero		1


	//   ....[9]....
        /*0118*/ 	.word	0x000002e0
        /*011c*/ 	.word	0x000000ff
        /*0120*/ 	.word	0x00000090
        /*0124*/ 	.short	0x0100
        /*0126*/ 	.byte	0x08
	.zero		1


	//   ....[10]....
        /*0128*/ 	.word	0x000002f0
        /*012c*/ 	.word	0x000000ff
        /*0130*/ 	.word	0x00000028
        /*0134*/ 	.short	0x0100
        /*0136*/ 	.byte	0x08
	.zero		1


	//   ....[11]....
        /*0138*/ 	.word	0x00000300
        /*013c*/ 	.word	0x000000ff
        /*0140*/ 	.word	0x00000098
        /*0144*/ 	.short	0x0100
        /*0146*/ 	.byte	0x08
	.zero		1


	//   ....[12]....
        /*0148*/ 	.word	0x00000310
        /*014c*/ 	.word	0x000000ff
        /*0150*/ 	.word	0x00000030
        /*0154*/ 	.short	0x0100
        /*0156*/ 	.byte	0x08
	.zero		1


	//   ....[13]....
        /*0158*/ 	.word	0x00000320
        /*015c*/ 	.word	0x000000ff
        /*0160*/ 	.word	0x000000a0
        /*0164*/ 	.short	0x0100
        /*0166*/ 	.byte	0x08
	.zero		1


	//   ....[14]....
        /*0168*/ 	.word	0x00000330
        /*016c*/ 	.word	0x000000ff
        /*0170*/ 	.word	0x00000038
        /*0174*/ 	.short	0x0100
        /*0176*/ 	.byte	0x08
	.zero		1


	//   ....[15]....
        /*0178*/ 	.word	0x00000340
        /*017c*/ 	.word	0x000000ff
        /*0180*/ 	.word	0x000000a8
        /*0184*/ 	.short	0x0100
        /*0186*/ 	.byte	0x08
	.zero		1


	//   ....[16]....
        /*0188*/ 	.word	0x00000350
        /*018c*/ 	.word	0x000000ff
        /*0190*/ 	.word	0x00000040
        /*0194*/ 	.short	0x0100
        /*0196*/ 	.byte	0x08
	.zero		1


	//   ....[17]....
        /*0198*/ 	.word	0x00000360
        /*019c*/ 	.word	0x000000ff
        /*01a0*/ 	.word	0x000000b0
        /*01a4*/ 	.short	0x0100
        /*01a6*/ 	.byte	0x08
	.zero		1


	//   ....[18]....
        /*01a8*/ 	.word	0x00000370
        /*01ac*/ 	.word	0x000000ff
        /*01b0*/ 	.word	0x00000048
        /*01b4*/ 	.short	0x0100
        /*01b6*/ 	.byte	0x08
	.zero		1


	//   ....[19]....
        /*01b8*/ 	.word	0x00000380
        /*01bc*/ 	.word	0x000000ff
        /*01c0*/ 	.word	0x000000b8
        /*01c4*/ 	.short	0x0100
        /*01c6*/ 	.byte	0x08
	.zero		1


	//   ....[20]....
        /*01c8*/ 	.word	0x00000390
        /*01cc*/ 	.word	0x000000ff
        /*01d0*/ 	.word	0x00000050
        /*01d4*/ 	.short	0x0100
        /*01d6*/ 	.byte	0x08
	.zero		1


	//   ....[21]....
        /*01d8*/ 	.word	0x000003a0
        /*01dc*/ 	.word	0x000000ff
        /*01e0*/ 	.word	0x000000c0
        /*01e4*/ 	.short	0x0100
        /*01e6*/ 	.byte	0x08
	.zero		1


	//   ....[22]....
        /*01e8*/ 	.word	0x000003b0
        /*01ec*/ 	.word	0x000000ff
        /*01f0*/ 	.word	0x00000058
        /*01f4*/ 	.short	0x0100
        /*01f6*/ 	.byte	0x08
	.zero		1


	//   ....[23]....
        /*01f8*/ 	.word	0x000003c0
        /*01fc*/ 	.word	0x000000ff
        /*0200*/ 	.word	0x000000c8
        /*0204*/ 	.short	0x0100
        /*0206*/ 	.byte	0x08
	.zero		1


	//   ....[24]....
        /*0208*/ 	.word	0x000003d0
        /*020c*/ 	.word	0x000000ff
        /*0210*/ 	.word	0x00000060
        /*0214*/ 	.short	0x0100
        /*0216*/ 	.byte	0x08
	.zero		1


	//   ....[25]....
        /*0218*/ 	.word	0x000003e0
        /*021c*/ 	.word	0x000000ff
        /*0220*/ 	.word	0x000000d0
        /*0224*/ 	.short	0x0100
        /*0226*/ 	.byte	0x08
	.zero		1


	//   ....[26]....
        /*0228*/ 	.word	0x000003f0
        /*022c*/ 	.word	0x000000ff
        /*0230*/ 	.word	0x00000068
        /*0234*/ 	.short	0x0100
        /*0236*/ 	.byte	0x08
	.zero		1


	//   ....[27]....
        /*0238*/ 	.word	0x00000400
        /*023c*/ 	.word	0x000000ff
        /*0240*/ 	.word	0x000000d8
        /*0244*/ 	.short	0x0100
        /*0246*/ 	.byte	0x08
	.zero		1


	//   ....[28]....
        /*0248*/ 	.word	0x00000850
        /*024c*/ 	.word	0x000000ff
        /*0250*/ 	.word	0x000000f0
        /*0254*/ 	.short	0x0100
        /*0256*/ 	.byte	0x06
	.zero		1


	//   ....[29]....
        /*0258*/ 	.word	0x000008e0
        /*025c*/ 	.word	0x000000ff
        /*0260*/ 	.word	0x000000f8
        /*0264*/ 	.short	0x0100
        /*0266*/ 	.byte	0x06
	.zero		1


	//   ....[30]....
        /*0268*/ 	.word	0x00001640
        /*026c*/ 	.word	0x00000003
        /*0270*/ 	.word	0x00000000
        /*0274*/ 	.short	0x010a
        /*0276*/ 	.byte	0x3f
	.zero		1


	//   ....[31]....
        /*0278*/ 	.word	0x00001680
        /*027c*/ 	.word	0x00000003
        /*0280*/ 	.word	0x00000000
        /*0284*/ 	.short	0x010a
        /*0286*/ 	.byte	0x3f
	.zero		1


	//   ....[32]....
        /*0288*/ 	.word	0x00001950
        /*028c*/ 	.word	0x00000005
        /*0290*/ 	.word	0x00000000
        /*0294*/ 	.short	0x010a
        /*0296*/ 	.byte	0x3f
	.zero		1


	//   ....[33]....
        /*0298*/ 	.word	0x00001990
        /*029c*/ 	.word	0x00000005
        /*02a0*/ 	.word	0x00000000
        /*02a4*/ 	.short	0x010a
        /*02a6*/ 	.byte	0x3f
	.zero		1


	//   ....[34]....
        /*02a8*/ 	.word	0x00001af0
        /*02ac*/ 	.word	0x00000004
        /*02b0*/ 	.word	0x00000000
        /*02b4*/ 	.short	0x0101
        /*02b6*/ 	.byte	0x3f
	.zero		1


	//   ....[35]....
        /*02b8*/ 	.word	0x00001d20
        /*02bc*/ 	.word	0x00000000
        /*02c0*/ 	.word	0x00000000
        /*02c4*/ 	.short	0x0101
        /*02c6*/ 	.byte	0x3f
	.zero		1


	//   ....[36]....
        /*02c8*/ 	.word	0x00007150
        /*02cc*/ 	.word	0x0000000e
        /*02d0*/ 	.word	0x00000070
        /*02d4*/ 	.short	0x010a
        /*02d6*/ 	.byte	0x3f
	.zero		1


	//   ....[37]....
        /*02d8*/ 	.word	0x00007520
        /*02dc*/ 	.word	0x00000006
        /*02e0*/ 	.word	0x000000f8
        /*02e4*/ 	.short	0x0101
        /*02e6*/ 	.byte	0x3f
	.zero		1


	//   ....[38]....
        /*02e8*/ 	.word	0x00007c50
        /*02ec*/ 	.word	0x00000007
        /*02f0*/ 	.word	0x00000000
        /*02f4*/ 	.short	0x010a
        /*02f6*/ 	.byte	0x3f
	.zero		1


	//   ....[39]....
        /*02f8*/ 	.word	0x00007cd0
        /*02fc*/ 	.word	0x00000009
        /*0300*/ 	.word	0x00000000
        /*0304*/ 	.short	0x010a
        /*0306*/ 	.byte	0x3f
	.zero		1


	//   ....[40]....
        /*0308*/ 	.word	0x00007d60
        /*030c*/ 	.word	0x00000006
        /*0310*/ 	.word	0x00000000
        /*0314*/ 	.short	0x010a
        /*0316*/ 	.byte	0x3f
	.zero		1


	//   ....[41]....
        /*0318*/ 	.word	0x00007df0
        /*031c*/ 	.word	0x00000009
        /*0320*/ 	.word	0x00000000
        /*0324*/ 	.short	0x010a
        /*0326*/ 	.byte	0x3f
	.zero		1


	//   ....[42]....
        /*0328*/ 	.word	0x00007e80
        /*032c*/ 	.word	0x00000006
        /*0330*/ 	.word	0x00000000
        /*0334*/ 	.short	0x010a
        /*0336*/ 	.byte	0x3f
	.zero		1


	//   ....[43]....
        /*0338*/ 	.word	0x00007f10
        /*033c*/ 	.word	0x00000009
        /*0340*/ 	.word	0x00000000
        /*0344*/ 	.short	0x010a
        /*0346*/ 	.byte	0x3f
	.zero		1


	//   ....[44]....
        /*0348*/ 	.word	0x00007fa0
        /*034c*/ 	.word	0x00000006
        /*0350*/ 	.word	0x00000000
        /*0354*/ 	.short	0x010a
        /*0356*/ 	.byte	0x3f
	.zero		1


	//   ....[45]....
        /*0358*/ 	.word	0x00008030
        /*035c*/ 	.word	0x00000009
        /*0360*/ 	.word	0x00000000
        /*0364*/ 	.short	0x010a
        /*0366*/ 	.byte	0x3f
	.zero		1


	//   ....[46]....
        /*0368*/ 	.word	0x000080c0
        /*036c*/ 	.word	0x00000006
        /*0370*/ 	.word	0x00000000
        /*0374*/ 	.short	0x010a
        /*0376*/ 	.byte	0x3f
	.zero		1


	//   ....[47]....
        /*0378*/ 	.word	0x00008150
        /*037c*/ 	.word	0x00000009
        /*0380*/ 	.word	0x00000000
        /*0384*/ 	.short	0x010a
        /*0386*/ 	.byte	0x3f
	.zero		1


	//   ....[48]....
        /*0388*/ 	.word	0x000081e0
        /*038c*/ 	.word	0x00000006
        /*0390*/ 	.word	0x00000000
        /*0394*/ 	.short	0x010a
        /*0396*/ 	.byte	0x3f
	.zero		1


	//   ....[49]....
        /*0398*/ 	.word	0x00008270
        /*039c*/ 	.word	0x00000009
        /*03a0*/ 	.word	0x00000000
        /*03a4*/ 	.short	0x010a
        /*03a6*/ 	.byte	0x3f
	.zero		1


	//   ....[50]....
        /*03a8*/ 	.word	0x00008300
        /*03ac*/ 	.word	0x00000006
        /*03b0*/ 	.word	0x00000000
        /*03b4*/ 	.short	0x010a
        /*03b6*/ 	.byte	0x3f
	.zero		1


	//   ....[51]....
        /*03b8*/ 	.word	0x00008390
        /*03bc*/ 	.word	0x00000003
        /*03c0*/ 	.word	0x00000000
        /*03c4*/ 	.short	0x010a
        /*03c6*/ 	.byte	0x3f
	.zero		1


	//   ....[52]....
        /*03c8*/ 	.word	0x000083f0
        /*03cc*/ 	.word	0x00000003
        /*03d0*/ 	.word	0x00000000
        /*03d4*/ 	.short	0x010a
        /*03d6*/ 	.byte	0x3f
	.zero		1


	//   ....[53]....
        /*03d8*/ 	.word	0x00008440
        /*03dc*/ 	.word	0x00000005
        /*03e0*/ 	.word	0x00000000
        /*03e4*/ 	.short	0x010a
        /*03e6*/ 	.byte	0x3f
	.zero		1


	//   ....[54]....
        /*03e8*/ 	.word	0x00008510
        /*03ec*/ 	.word	0x0000000e
        /*03f0*/ 	.word	0x00000070
        /*03f4*/ 	.short	0x010a
        /*03f6*/ 	.byte	0x3f
	.zero		1


	//   ....[55]....
        /*03f8*/ 	.word	0x000085e0
        /*03fc*/ 	.word	0x00000007
        /*0400*/ 	.word	0x00000000
        /*0404*/ 	.short	0x010a
        /*0406*/ 	.byte	0x3f
	.zero		1


	//   ....[56]....
        /*0408*/ 	.word	0x00008630
        /*040c*/ 	.word	0x00000009
        /*0410*/ 	.word	0x00000000
        /*0414*/ 	.short	0x010a
        /*0416*/ 	.byte	0x3f
	.zero		1


	//   ....[57]....
        /*0418*/ 	.word	0x00008680
        /*041c*/ 	.word	0x00000006
        /*0420*/ 	.word	0x00000000
        /*0424*/ 	.short	0x010a
        /*0426*/ 	.byte	0x3f
	.zero		1


	//   ....[58]....
        /*0428*/ 	.word	0x000086d0
        /*042c*/ 	.word	0x00000009
        /*0430*/ 	.word	0x00000000
        /*0434*/ 	.short	0x010a
        /*0436*/ 	.byte	0x3f
	.zero		1


	//   ....[59]....
        /*0438*/ 	.word	0x00008720
        /*043c*/ 	.word	0x00000006
        /*0440*/ 	.word	0x00000000
        /*0444*/ 	.short	0x010a
        /*0446*/ 	.byte	0x3f
	.zero		1


	//   ....[60]....
        /*0448*/ 	.word	0x00008770
        /*044c*/ 	.word	0x00000009
        /*0450*/ 	.word	0x00000000
        /*0454*/ 	.short	0x010a
        /*0456*/ 	.byte	0x3f
	.zero		1


	//   ....[61]....
        /*0458*/ 	.word	0x000087c0
        /*045c*/ 	.word	0x00000006
        /*0460*/ 	.word	0x00000000
        /*0464*/ 	.short	0x010a
        /*0466*/ 	.byte	0x3f
	.zero		1


	//   ....[62]....
        /*0468*/ 	.word	0x00008810
        /*046c*/ 	.word	0x00000009
        /*0470*/ 	.word	0x00000000
        /*0474*/ 	.short	0x010a
        /*0476*/ 	.byte	0x3f
	.zero		1


	//   ....[63]....
        /*0478*/ 	.word	0x00008860
        /*047c*/ 	.word	0x00000006
        /*0480*/ 	.word	0x00000000
        /*0484*/ 	.short	0x010a
        /*0486*/ 	.byte	0x3f
	.zero		1


	//   ....[64]....
        /*0488*/ 	.word	0x000088b0
        /*048c*/ 	.word	0x00000009
        /*0490*/ 	.word	0x00000000
        /*0494*/ 	.short	0x010a
        /*0496*/ 	.byte	0x3f
	.zero		1


	//   ....[65]....
        /*0498*/ 	.word	0x00008900
        /*049c*/ 	.word	0x00000006
        /*04a0*/ 	.word	0x00000000
        /*04a4*/ 	.short	0x010a
        /*04a6*/ 	.byte	0x3f
	.zero		1


	//   ....[66]....
        /*04a8*/ 	.word	0x00008950
        /*04ac*/ 	.word	0x00000009
        /*04b0*/ 	.word	0x00000000
        /*04b4*/ 	.short	0x010a
        /*04b6*/ 	.byte	0x3f
	.zero		1


	//   ....[67]....
        /*04b8*/ 	.word	0x000089a0
        /*04bc*/ 	.word	0x00000006
        /*04c0*/ 	.word	0x00000000
        /*04c4*/ 	.short	0x010a
        /*04c6*/ 	.byte	0x3f
	.zero		1


	//----- nvinfo : EIATTR_NUM_MBARRIERS
	.align		4
.L_35:
        /*04c8*/ 	.byte	0x03, 0x38
        /*04ca*/ 	.short	0x001e


	//----- nvinfo : EIATTR_EXIT_INSTR_OFFSETS
	.align		4
        /*04cc*/ 	.byte	0x04, 0x1c
        /*04ce*/ 	.short	(.L_37 - .L_36)


	//   ....[0]....
.L_36:
        /*04d0*/ 	.word	0x00000ae0


	//   ....[1]....
        /*04d4*/ 	.word	0x000012f0


	//   ....[2]....
        /*04d8*/ 	.word	0x00006750


	//   ....[3]....
        /*04dc*/ 	.word	0x00006cb0


	//   ....[4]....
        /*04e0*/ 	.word	0x000083e0


	//----- nvinfo : EIATTR_MAX_THREADS
	.align		4
.L_37:
        /*04e4*/ 	.byte	0x04, 0x05
        /*04e6*/ 	.short	(.L_39 - .L_38)
.L_38:
        /*04e8*/ 	.word	0x00000180
        /*04ec*/ 	.word	0x00000001
        /*04f0*/ 	.word	0x00000001


	//----- nvinfo : EIATTR_CRS_STACK_SIZE
	.align		4
.L_39:
        /*04f4*/ 	.byte	0x04, 0x1e
        /*04f6*/ 	.short	(.L_41 - .L_40)
.L_40:
        /*04f8*/ 	.word	0x00000000


	//----- nvinfo : EIATTR_CBANK_PARAM_SIZE
	.align		4
.L_41:
        /*04fc*/ 	.byte	0x03, 0x19
        /*04fe*/ 	.short	0x0470


	//----- nvinfo : EIATTR_PARAM_CBANK
	.align		4
        /*0500*/ 	.byte	0x04, 0x0a
        /*0502*/ 	.short	(.L_43 - .L_42)
	.align		4
.L_42:
        /*0504*/ 	.word	index@(.nv.constant0._ZN7cutlass13device_kernelINS_4gemm6kernel13GemmUniversalIN4cute5tupleIJiiiiEEENS1_10collective13CollectiveMmaINS1_34MainloopSm90TmaGmmaWarpSpecializedILi14ENS5_IJNS4_1CILi4EEENSA_ILi2EEENSA_ILi1EEEEEENS1_35KernelTmaWarpSpecializedCooperativeEEENS5_IJNSA_ILi128EEESH_NSA_ILi32EEEEEENS_6half_tENS5_IJlSD_lEEESK_SL_NS4_8TiledMMAINS4_8MMA_AtomIJNS4_4SM904GMMA26MMA_64x128x16_F32F16F16_SSILNSP_5MajorE0ELSR_0ELNSP_7ScaleInE1ELSS_1EEEEEENS4_6LayoutINS5_IJSC_SD_SD_EEENS5_IJSD_NSA_ILi0EEESX_EEEEENS5_IJNS4_10UnderscoreES10_S10_EEEEENS4_23SM90_TMA_LOAD_MULTICASTENS4_14ComposedLayoutINS4_7SwizzleILi2ELi4ELi3EEENS4_18smem_ptr_flag_bitsILi16EEENSV_INS5_IJNSA_ILi8EEESI_EEENS5_IJSI_SD_EEEEEEEvNS4_8identityES13_S1D_vS1E_EENS_8epilogue10collective6detail29Sm90TmaWarpSpecializedAdapterINS1H_15DefaultEpilogueISK_SL_SL_NS1G_6thread17LinearCombinationISK_Li1EffLNS1L_9ScaleType4KindE0ELNS_15FloatRoundStyleE2ESK_EENS1_15EpilogueDefaultEEEEEvvEEEEvNT_6ParamsE)
        /*0508*/ 	.short	0x0210
        /*050a*/ 	.short	0x0470


	//----- nvinfo : EIATTR_SW_WAR
	.align		4
.L_43:
        /*050c*/ 	.byte	0x04, 0x36
        /*050e*/ 	.short	(.L_45 - .L_44)
.L_44:
        /*0510*/ 	.word	0x00000008
.L_45:


//--------------------- .nv.callgraph             --------------------------
	.section	.nv.callgraph,"",@"SHT_CUDA_CALLGRAPH"
	.align	4
	.sectionentsize	8
	.align		4
        /*0000*/ 	.word	0x00000000
	.align		4
        /*0004*/ 	.word	0xffffffff
	.align		4
        /*0008*/ 	.word	index@(_ZN7cutlass13device_kernelINS_4gemm6kernel13GemmUniversalIN4cute5tupleIJiiiiEEENS1_10collective13CollectiveMmaINS1_34MainloopSm90TmaGmmaWarpSpecializedILi14ENS5_IJNS4_1CILi4EEENSA_ILi2EEENSA_ILi1EEEEEENS1_35KernelTmaWarpSpecializedCooperativeEEENS5_IJNSA_ILi128EEESH_NSA_ILi32EEEEEENS_6half_tENS5_IJlSD_lEEESK_SL_NS4_8TiledMMAINS4_8MMA_AtomIJNS4_4SM904GMMA26MMA_64x128x16_F32F16F16_SSILNSP_5MajorE0ELSR_0ELNSP_7ScaleInE1ELSS_1EEEEEENS4_6LayoutINS5_IJSC_SD_SD_EEENS5_IJSD_NSA_ILi0EEESX_EEEEENS5_IJNS4_10UnderscoreES10_S10_EEEEENS4_23SM90_TMA_LOAD_MULTICASTENS4_14ComposedLayoutINS4_7SwizzleILi2ELi4ELi3EEENS4_18smem_ptr_flag_bitsILi16EEENSV_INS5_IJNSA_ILi8EEESI_EEENS5_IJSI_SD_EEEEEEEvNS4_8identityES13_S1D_vS1E_EENS_8epilogue10collective6detail29Sm90TmaWarpSpecializedAdapterINS1H_15DefaultEpilogueISK_SL_SL_NS1G_6thread17LinearCombinationISK_Li1EffLNS1L_9ScaleType4KindE0ELNS_15FloatRoundStyleE2ESK_EENS1_15EpilogueDefaultEEEEEvvEEEEvNT_6ParamsE)
	.align		4
        /*000c*/ 	.word	index@(__assertfail)
	.align		4
        /*0010*/ 	.word	0x00000000
	.align		4
        /*0014*/ 	.word	0xfffffffe
	.align		4
        /*0018*/ 	.word	0x00000000
	.align		4
        /*001c*/ 	.word	0xfffffffd
	.align		4
        /*0020*/ 	.word	0x00000000
	.align		4
        /*0024*/ 	.word	0xfffffffc


//--------------------- .nv.constant4             --------------------------
	.section	.nv.constant4,"a",@progbits
	.align	8
	.align		8
.nv.constant4:
        /*0000*/ 	.dword	__assertfail
	.align		8
        /*0008*/ 	.dword	__unnamed_1
	.align		8
        /*0010*/ 	.dword	_ZN40_INTERNAL_e65d9f02_4_k_cu_45391a71_192884cuda3std3__45__cpo5beginE
	.align		8
        /*0018*/ 	.dword	_ZN40_INTERNAL_e65d9f02_4_k_cu_45391a71_192884cuda3std3__45__cpo3endE
	.align		8
        /*0020*/ 	.dword	_ZN40_INTERNAL_e65d9f02_4_k_cu_45391a71_192884cuda3std3__45__cpo6cbeginE
	.align		8
        /*0028*/ 	.dword	_ZN40_INTERNAL_e65d9f02_4_k_cu_45391a71_192884cuda3std3__45__cpo4cendE
	.align		8
        /*0030*/ 	.dword	_ZN40_INTERNAL_e65d9f02_4_k_cu_45391a71_192884cuda3std3__442_GLOBAL__N__e65d9f02_4_k_cu_45391a71_192886ignoreE
	.align		8
        /*0038*/ 	.dword	_ZN40_INTERNAL_e65d9f02_4_k_cu_45391a71_192884cuda3std3__419piecewise_constructE
	.align		8
        /*0040*/ 	.dword	_ZN40_INTERNAL_e65d9f02_4_k_cu_45391a71_192884cuda3std3__48in_placeE
	.align		8
        /*0048*/ 	.dword	_ZN40_INTERNAL_e65d9f02_4_k_cu_45391a71_192884cuda3std6ranges3__45__cpo4swapE
	.align		8
        /*0050*/ 	.dword	_ZN40_INTERNAL_e65d9f02_4_k_cu_45391a71_192884cuda3std6ranges3__45__cpo9iter_moveE
	.align		8
        /*0058*/ 	.dword	_ZN40_INTERNAL_e65d9f02_4_k_cu_45391a71_192884cute7productE
	.align		8
        /*0060*/ 	.dword	_ZN40_INTERNAL_e65d9f02_4_k_cu_45391a71_192884cute1_E
	.align		8
        /*0068*/ 	.dword	$str$22
	.align		8
        /*0070*/ 	.dword	$str$23


//--------------------- .text._ZN7cutlass13device_kernelINS_4gemm6kernel13GemmUniversalIN4cute5tupleIJiiiiEEENS1_10collective13CollectiveMmaINS1_34MainloopSm90TmaGmmaWarpSpecializedILi14ENS5_IJNS4_1CILi4EEENSA_ILi2EEENSA_ILi1EEEEEENS1_35KernelTmaWarpSpecializedCooperativeEEENS5_IJNSA_ILi128EEESH_NSA_ILi32EEEEEENS_6half_tENS5_IJlSD_lEEESK_SL_NS4_8TiledMMAINS4_8MMA_AtomIJNS4_4SM904GMMA26MMA_64x128x16_F32F16F16_SSILNSP_5MajorE0ELSR_0ELNSP_7ScaleInE1ELSS_1EEEEEENS4_6LayoutINS5_IJSC_SD_SD_EEENS5_IJSD_NSA_ILi0EEESX_EEEEENS5_IJNS4_10UnderscoreES10_S10_EEEEENS4_23SM90_TMA_LOAD_MULTICASTENS4_14ComposedLayoutINS4_7SwizzleILi2ELi4ELi3EEENS4_18smem_ptr_flag_bitsILi16EEENSV_INS5_IJNSA_ILi8EEESI_EEENS5_IJSI_SD_EEEEEEEvNS4_8identityES13_S1D_vS1E_EENS_8epilogue10collective6detail29Sm90TmaWarpSpecializedAdapterINS1H_15DefaultEpilogueISK_SL_SL_NS1G_6thread17LinearCombinationISK_Li1EffLNS1L_9ScaleType4KindE0ELNS_15FloatRoundStyleE2ESK_EENS1_15EpilogueDefaultEEEEEvvEEEEvNT_6ParamsE --------------------------
	.section	.text._ZN7cutlass13device_kernelINS_4gemm6kernel13GemmUniversalIN4cute5tupleIJiiiiEEENS1_10collective13CollectiveMmaINS1_34MainloopSm90TmaGmmaWarpSpecializedILi14ENS5_IJNS4_1CILi4EEENSA_ILi2EEENSA_ILi1EEEEEENS1_35KernelTmaWarpSpecializedCooperativeEEENS5_IJNSA_ILi128EEESH_NSA_ILi32EEEEEENS_6half_tENS5_IJlSD_lEEESK_SL_NS4_8TiledMMAINS4_8MMA_AtomIJNS4_4SM904GMMA26MMA_64x128x16_F32F16F16_SSILNSP_5MajorE0ELSR_0ELNSP_7ScaleInE1ELSS_1EEEEEENS4_6LayoutINS5_IJSC_SD_SD_EEENS5_IJSD_NSA_ILi0EEESX_EEEEENS5_IJNS4_10UnderscoreES10_S10_EEEEENS4_23SM90_TMA_LOAD_MULTICASTENS4_14ComposedLayoutINS4_7SwizzleILi2ELi4ELi3EEENS4_18smem_ptr_flag_bitsILi16EEENSV_INS5_IJNSA_ILi8EEESI_EEENS5_IJSI_SD_EEEEEEEvNS4_8identityES13_S1D_vS1E_EENS_8epilogue10collective6detail29Sm90TmaWarpSpecializedAdapterINS1H_15DefaultEpilogueISK_SL_SL_NS1G_6thread17LinearCombinationISK_Li1EffLNS1L_9ScaleType4KindE0ELNS_15FloatRoundStyleE2ESK_EENS1_15EpilogueDefaultEEEEEvvEEEEvNT_6ParamsE,"ax",@progbits
	.align	128
.text._ZN7cutlass13device_kernelINS_4gemm6kernel13GemmUniversalIN4cute5tupleIJiiiiEEENS1_10collective13CollectiveMmaINS1_34MainloopSm90TmaGmmaWarpSpecializedILi14ENS5_IJNS4_1CILi4EEENSA_ILi2EEENSA_ILi1EEEEEENS1_35KernelTmaWarpSpecializedCooperativeEEENS5_IJNSA_ILi128EEESH_NSA_ILi32EEEEEENS_6half_tENS5_IJlSD_lEEESK_SL_NS4_8TiledMMAINS4_8MMA_AtomIJNS4_4SM904GMMA26MMA_64x128x16_F32F16F16_SSILNSP_5MajorE0ELSR_0ELNSP_7ScaleInE1ELSS_1EEEEEENS4_6LayoutINS5_IJSC_SD_SD_EEENS5_IJSD_NSA_ILi0EEESX_EEEEENS5_IJNS4_10UnderscoreES10_S10_EEEEENS4_23SM90_TMA_LOAD_MULTICASTENS4_14ComposedLayoutINS4_7SwizzleILi2ELi4ELi3EEENS4_18smem_ptr_flag_bitsILi16EEENSV_INS5_IJNSA_ILi8EEESI_EEENS5_IJSI_SD_EEEEEEEvNS4_8identityES13_S1D_vS1E_EENS_8epilogue10collective6detail29Sm90TmaWarpSpecializedAdapterINS1H_15DefaultEpilogueISK_SL_SL_NS1G_6thread17LinearCombinationISK_Li1EffLNS1L_9ScaleType4KindE0ELNS_15FloatRoundStyleE2ESK_EENS1_15EpilogueDefaultEEEEEvvEEEEvNT_6ParamsE:
        .type           _ZN7cutlass13device_kernelINS_4gemm6kernel13GemmUniversalIN4cute5tupleIJiiiiEEENS1_10collective13CollectiveMmaINS1_34MainloopSm90TmaGmmaWarpSpecializedILi14ENS5_IJNS4_1CILi4EEENSA_ILi2EEENSA_ILi1EEEEEENS1_35KernelTmaWarpSpecializedCooperativeEEENS5_IJNSA_ILi128EEESH_NSA_ILi32EEEEEENS_6half_tENS5_IJlSD_lEEESK_SL_NS4_8TiledMMAINS4_8MMA_AtomIJNS4_4SM904GMMA26MMA_64x128x16_F32F16F16_SSILNSP_5MajorE0ELSR_0ELNSP_7ScaleInE1ELSS_1EEEEEENS4_6LayoutINS5_IJSC_SD_SD_EEENS5_IJSD_NSA_ILi0EEESX_EEEEENS5_IJNS4_10UnderscoreES10_S10_EEEEENS4_23SM90_TMA_LOAD_MULTICASTENS4_14ComposedLayoutINS4_7SwizzleILi2ELi4ELi3EEENS4_18smem_ptr_flag_bitsILi16EEENSV_INS5_IJNSA_ILi8EEESI_EEENS5_IJSI_SD_EEEEEEEvNS4_8identityES13_S1D_vS1E_EENS_8epilogue10collective6detail29Sm90TmaWarpSpecializedAdapterINS1H_15DefaultEpilogueISK_SL_SL_NS1G_6thread17LinearCombinationISK_Li1EffLNS1L_9ScaleType4KindE0ELNS_15FloatRoundStyleE2ESK_EENS1_15EpilogueDefaultEEEEEvvEEEEvNT_6ParamsE,@function
        .size           _ZN7cutlass13device_kernelINS_4gemm6kernel13GemmUniversalIN4cute5tupleIJiiiiEEENS1_10collective13CollectiveMmaINS1_34MainloopSm90TmaGmmaWarpSpecializedILi14ENS5_IJNS4_1CILi4EEENSA_ILi2EEENSA_ILi1EEEEEENS1_35KernelTmaWarpSpecializedCooperativeEEENS5_IJNSA_ILi128EEESH_NSA_ILi32EEEEEENS_6half_tENS5_IJlSD_lEEESK_SL_NS4_8TiledMMAINS4_8MMA_AtomIJNS4_4SM904GMMA26MMA_64x128x16_F32F16F16_SSILNSP_5MajorE0ELSR_0ELNSP_7ScaleInE1ELSS_1EEEEEENS4_6LayoutINS5_IJSC_SD_SD_EEENS5_IJSD_NSA_ILi0EEESX_EEEEENS5_IJNS4_10UnderscoreES10_S10_EEEEENS4_23SM90_TMA_LOAD_MULTICASTENS4_14ComposedLayoutINS4_7SwizzleILi2ELi4ELi3EEENS4_18smem_ptr_flag_bitsILi16EEENSV_INS5_IJNSA_ILi8EEESI_EEENS5_IJSI_SD_EEEEEEEvNS4_8identityES13_S1D_vS1E_EENS_8epilogue10collective6detail29Sm90TmaWarpSpecializedAdapterINS1H_15DefaultEpilogueISK_SL_SL_NS1G_6thread17LinearCombinationISK_Li1EffLNS1L_9ScaleType4KindE0ELNS_15FloatRoundStyleE2ESK_EENS1_15EpilogueDefaultEEEEEvvEEEEvNT_6ParamsE,(.L_x_220 - _ZN7cutlass13device_kernelINS_4gemm6kernel13GemmUniversalIN4cute5tupleIJiiiiEEENS1_10collective13CollectiveMmaINS1_34MainloopSm90TmaGmmaWarpSpecializedILi14ENS5_IJNS4_1CILi4EEENSA_ILi2EEENSA_ILi1EEEEEENS1_35KernelTmaWarpSpecializedCooperativeEEENS5_IJNSA_ILi128EEESH_NSA_ILi32EEEEEENS_6half_tENS5_IJlSD_lEEESK_SL_NS4_8TiledMMAINS4_8MMA_AtomIJNS4_4SM904GMMA26MMA_64x128x16_F32F16F16_SSILNSP_5MajorE0ELSR_0ELNSP_7ScaleInE1ELSS_1EEEEEENS4_6LayoutINS5_IJSC_SD_SD_EEENS5_IJSD_NSA_ILi0EEESX_EEEEENS5_IJNS4_10UnderscoreES10_S10_EEEEENS4_23SM90_TMA_LOAD_MULTICASTENS4_14ComposedLayoutINS4_7SwizzleILi2ELi4ELi3EEENS4_18smem_ptr_flag_bitsILi16EEENSV_INS5_IJNSA_ILi8EEESI_EEENS5_IJSI_SD_EEEEEEEvNS4_8identityES13_S1D_vS1E_EENS_8epilogue10collective6detail29Sm90TmaWarpSpecializedAdapterINS1H_15DefaultEpilogueISK_SL_SL_NS1G_6thread17LinearCombinationISK_Li1EffLNS1L_9ScaleType4KindE0ELNS_15FloatRoundStyleE2ESK_EENS1_15EpilogueDefaultEEEEEvvEEEEvNT_6ParamsE)
        .other          _ZN7cutlass13device_kernelINS_4gemm6kernel13GemmUniversalIN4cute5tupleIJiiiiEEENS1_10collective13CollectiveMmaINS1_34MainloopSm90TmaGmmaWarpSpecializedILi14ENS5_IJNS4_1CILi4EEENSA_ILi2EEENSA_ILi1EEEEEENS1_35KernelTmaWarpSpecializedCooperativeEEENS5_IJNSA_ILi128EEESH_NSA_ILi32EEEEEENS_6half_tENS5_IJlSD_lEEESK_SL_NS4_8TiledMMAINS4_8MMA_AtomIJNS4_4SM904GMMA26MMA_64x128x16_F32F16F16_SSILNSP_5MajorE0ELSR_0ELNSP_7ScaleInE1ELSS_1EEEEEENS4_6LayoutINS5_IJSC_SD_SD_EEENS5_IJSD_NSA_ILi0EEESX_EEEEENS5_IJNS4_10UnderscoreES10_S10_EEEEENS4_23SM90_TMA_LOAD_MULTICASTENS4_14ComposedLayoutINS4_7SwizzleILi2ELi4ELi3EEENS4_18smem_ptr_flag_bitsILi16EEENSV_INS5_IJNSA_ILi8EEESI_EEENS5_IJSI_SD_EEEEEEEvNS4_8identityES13_S1D_vS1E_EENS_8epilogue10collective6detail29Sm90TmaWarpSpecializedAdapterINS1H_15DefaultEpilogueISK_SL_SL_NS1G_6thread17LinearCombinationISK_Li1EffLNS1L_9ScaleType4KindE0ELNS_15FloatRoundStyleE2ESK_EENS1_15EpilogueDefaultEEEEEvvEEEEvNT_6ParamsE,@"STO_CUDA_ENTRY STV_DEFAULT"
_ZN7cutlass13device_kernelINS_4gemm6kernel13GemmUniversalIN4cute5tupleIJiiiiEEENS1_10collective13CollectiveMmaINS1_34MainloopSm90TmaGmmaWarpSpecializedILi14ENS5_IJNS4_1CILi4EEENSA_ILi2EEENSA_ILi1EEEEEENS1_35KernelTmaWarpSpecializedCooperativeEEENS5_IJNSA_ILi128EEESH_NSA_ILi32EEEEEENS_6half_tENS5_IJlSD_lEEESK_SL_NS4_8TiledMMAINS4_8MMA_AtomIJNS4_4SM904GMMA26MMA_64x128x16_F32F16F16_SSILNSP_5MajorE0ELSR_0ELNSP_7ScaleInE1ELSS_1EEEEEENS4_6LayoutINS5_IJSC_SD_SD_EEENS5_IJSD_NSA_ILi0EEESX_EEEEENS5_IJNS4_10UnderscoreES10_S10_EEEEENS4_23SM90_TMA_LOAD_MULTICASTENS4_14ComposedLayoutINS4_7SwizzleILi2ELi4ELi3EEENS4_18smem_ptr_flag_bitsILi16EEENSV_INS5_IJNSA_ILi8EEESI_EEENS5_IJSI_SD_EEEEEEEvNS4_8identityES13_S1D_vS1E_EENS_8epilogue10collective6detail29Sm90TmaWarpSpecializedAdapterINS1H_15DefaultEpilogueISK_SL_SL_NS1G_6thread17LinearCombinationISK_Li1EffLNS1L_9ScaleType4KindE0ELNS_15FloatRoundStyleE2ESK_EENS1_15EpilogueDefaultEEEEEvvEEEEvNT_6ParamsE:
[----:B------:R-:W0:Y:S01]  /*0000*/  LDC R1, c[0x0][0x28] ;  /* 0x00000a00ff017b82 */ /* 0x000e220000000800 */
[----:B------:R-:W1:Y:S01]  /*0010*/  S2R R18, SR_TID.X ;  /* 0x0000000000127919 */ /* 0x000e620000002100 */
[----:B------:R-:W-:Y:S01]  /*0020*/  ELECT P0, URZ, PT ;  /* 0x00000000003f782f */ /* 0x000fe20003800000 */
[----:B------:R-:W-:Y:S01]  /*0030*/  BSSY B0, `(.L_x_0) ;  /* 0x000000f000007945 */ /* 0x000fe20003800000 */
[--C-:B-1----:R-:W-:Y:S02]  /*0040*/  SHF.R.U32.HI R0, RZ, 0x5, R18.reuse ;  /* 0x00000005ff007819 */ /* 0x102fe40000011612 */
[----:B------:R-:W-:-:S03]  /*0050*/  SHF.R.U32.HI R3, RZ, 0x7, R18 ;  /* 0x00000007ff037819 */ /* 0x000fc60000011612 */
[----:B------:R-:W1:Y:S04]  /*0060*/  SHFL.IDX PT, R2, R0, RZ, 0x1f ;  /* 0x00001fff00027589 */ /* 0x000e6800000e0000 */
[----:B------:R2:W3:Y:S01]  /*0070*/  SHFL.IDX PT, R5, R3, RZ, 0x1f ;  /* 0x00001fff03057589 */ /* 0x0004e200000e0000 */
[----:B-1----:R-:W-:-:S13]  /*0080*/  ISETP.NE.OR P0, PT, R2, RZ, !P0 ;  /* 0x000000ff0200720c */ /* 0x002fda0004705670 */
[----:B0-23--:R-:W-:Y:S05]  /*0090*/  @P0 BRA `(.L_x_1) ;  /* 0x0000000000200947 */ /* 0x00dfea0003800000 */
[----:B------:R-:W-:Y:S02]  /*00a0*/  ULDC.64 UR4, c[0x0][0x198] ;  /* 0x0000660000047ab9 */ /* 0x000fe40000000a00 */
[----:B------:R-:W-:Y:S02]  /*00b0*/  UIADD3 UR6, UP0, UR4, 0xf0, URZ ;  /* 0x000000f004067890 */ /* 0x000fe4000ff1e03f */
[----:B------:R-:W-:Y:S02]  /*00c0*/  UIADD3 UR4, UP1, UR4, 0x1f0, URZ ;  /* 0x000001f004047890 */ /* 0x000fe4000ff3e03f */
[----:B------:R-:W-:Y:S02]  /*00d0*/  UIADD3.X UR7, URZ, UR5, URZ, UP0, !UPT ;  /* 0x000000053f077290 */ /* 0x000fe400087fe43f */
[----:B------:R-:W-:-:S07]  /*00e0*/  UIADD3.X UR5, URZ, UR5, URZ, UP1, !UPT ;  /* 0x000000053f057290 */ /* 0x000fce0008ffe43f */
[----:B------:R0:W-:Y:S02]  /*00f0*/  UTMACCTL.PF [UR6] ;  /* 0x00000000060079b9 */ /* 0x0001e40008040000 */
[----:B------:R0:W-:Y:S02]  /*0100*/  UTMACCTL.PF [UR4] ;  /* 0x00000000040079b9 */ /* 0x0001e40008040000 */
[----:B0-----:R-:W-:Y:S01]  /*0110*/  NOP ;  /* 0x0000000000007918 */ /* 0x001fe20000000000 */
.L_x_1:
[----:B------:R-:W-:Y:S05]  /*0120*/  BSYNC B0 ;  /* 0x0000000000007941 */ /* 0x000fea0003800000 */
.L_x_0:
[----:B------:R-:W0:Y:S02]  /*0130*/  SHFL.IDX PT, R3, R0, RZ, 0x1f ;  /* 0x00001fff00037589 */ /* 0x000e2400000e0000 */
[----:B0-----:R-:W-:-:S13]  /*0140*/  ISETP.NE.AND P0, PT, R3, RZ, PT ;  /* 0x000000ff0300720c */ /* 0x001fda0003f05270 */
[----:B------:R-:W-:Y:S05]  /*0150*/  @P0 BRA `(.L_x_2) ;  /* 0x0000000000b40947 */ /* 0x000fea0003800000 */
[----:B------:R-:W-:Y:S01]  /*0160*/  ELECT P0, URZ, PT ;  /* 0x00000000003f782f */ /* 0x000fe20003800000 */
[----:B------:R-:W-:-:S12]  /*0170*/  BSSY B0, `(.L_x_2) ;  /* 0x000002b000007945 */ /* 0x000fd80003800000 */
[----:B------:R-:W-:Y:S05]  /*0180*/  @!P0 BRA `(.L_x_3) ;  /* 0x0000000000a48947 */ /* 0x000fea0003800000 */
[----:B------:R-:W0:Y:S01]  /*0190*/  S2UR UR8, SR_CgaCtaId ;  /* 0x00000000000879c3 */ /* 0x000e220000008800 */
[----:B------:R-:W-:Y:S01]  /*01a0*/  UMOV UR4, 0x400 ;  /* 0x0000040000047882 */ /* 0x000fe20000000000 */
[----:B------:R-:W-:Y:S01]  /*01b0*/  UMOV UR5, 0x1 ;  /* 0x0000000100057882 */ /* 0x000fe20000000000 */
[----:B------:R-:W-:Y:S02]  /*01c0*/  UMOV UR6, 0xa ;  /* 0x0000000a00067882 */ /* 0x000fe40000000000 */
[----:B------:R-:W-:-:S04]  /*01d0*/  UIADD3 UR6, -UR6, 0x100000, URZ ;  /* 0x0010000006067890 */ /* 0x000fc8000fffe13f */
[----:B------:R-:W-:Y:S02]  /*01e0*/  USHF.L.U32 UR7, UR6, 0xb, URZ ;  /* 0x0000000b06077899 */ /* 0x000fe4000800063f */
[----:B------:R-:W-:Y:S02]  /*01f0*/  USHF.L.U32 UR6, UR6, 0x1, URZ ;  /* 0x0000000106067899 */ /* 0x000fe4000800063f */
[----:B0-----:R-:W-:Y:S02]  /*0200*/  ULEA UR8, UR8, UR4, 0x18 ;  /* 0x0000000408087291 */ /* 0x001fe4000f8ec03f */
[----:B------:R-:W-:-:S04]  /*0210*/  UIADD3 UR4, -UR5, 0x100000, URZ ;  /* 0x0010000005047890 */ /* 0x000fc8000fffe13f */
[----:B------:R-:W-:Y:S02]  /*0220*/  USHF.L.U32 UR5, UR4, 0xb, URZ ;  /* 0x0000000b04057899 */ /* 0x000fe4000800063f */
[----:B------:R-:W-:Y:S01]  /*0230*/  USHF.L.U32 UR4, UR4, 0x1, URZ ;  /* 0x0000000104047899 */ /* 0x000fe2000800063f */
[----:B------:R-:W0:Y:S11]  /*0240*/  FENCE.VIEW.ASYNC.S ;  /* 0x00000000000073c6 */ /* 0x000e360000000000 */
[----:B0-----:R0:W1:Y:S01]  /*0250*/  SYNCS.EXCH.64 URZ, [UR8], UR4 ;  /* 0x00000004083f75b2 */ /* 0x0010620008000100 */
[----:B------:R0:W2:Y:S01]  /*0260*/  SYNCS.EXCH.64 URZ, [UR8+0x70], UR6 ;  /* 0x00007006083f75b2 */ /* 0x0000a20008000100 */
[----:B------:R0:W3:Y:S01]  /*0270*/  SYNCS.EXCH.64 URZ, [UR8+0x8], UR4 ;  /* 0x00000804083f75b2 */ /* 0x0000e20008000100 */
[----:B------:R0:W4:Y:S01]  /*0280*/  SYNCS.EXCH.64 URZ, [UR8+0x78], UR6 ;  /* 0x00007806083f75b2 */ /* 0x0001220008000100 */
[----:B------:R0:W0:Y:S01]  /*0290*/  SYNCS.EXCH.64 URZ, [UR8+0x10], UR4 ;  /* 0x00001004083f75b2 */ /* 0x0000220008000100 */
        /* <DEDUP_REMOVED lines=23> */
[----:B-1234-:R-:W-:Y:S01]  /*0410*/  NOP ;  /* 0x0000000000007918 */ /* 0x01efe20000000000 */
.L_x_3:
[----:B0-----:R-:W-:Y:S05]  /*0420*/  BSYNC B0 ;  /* 0x0000000000007941 */ /* 0x001fea0003800000 */
.L_x_2:
[----:B------:R-:W-:Y:S01]  /*0430*/  SHF.R.S32.HI R7, RZ, 0x1f, R18 ;  /* 0x0000001fff077819 */ /* 0x000fe20000011412 */
[----:B------:R-:W0:Y:S01]  /*0440*/  SHFL.IDX PT, R0, R0, RZ, 0x1f ;  /* 0x00001fff00007589 */ /* 0x000e2200000e0000 */
[----:B------:R-:W1:Y:S01]  /*0450*/  S2UR UR8, SR_CTAID.X ;  /* 0x00000000000879c3 */ /* 0x000e620000002500 */
[----:B------:R-:W-:Y:S02]  /*0460*/  ELECT P0, URZ, PT ;  /* 0x00000000003f782f */ /* 0x000fe40003800000 */
[----:B------:R-:W-:Y:S01]  /*0470*/  LEA.HI R7, R7, R18, RZ, 0x7 ;  /* 0x0000001207077211 */ /* 0x000fe200078f38ff */
[----:B------:R-:W2:Y:S01]  /*0480*/  S2R R4, SR_CTAID.Y ;  /* 0x0000000000047919 */ /* 0x000ea20000002600 */
[----:B------:R-:W-:Y:S01]  /*0490*/  SHF.R.S32.HI R8, RZ, 0x1f, R3 ;  /* 0x0000001fff087819 */ /* 0x000fe20000011403 */
[----:B------:R-:W-:Y:S01]  /*04a0*/  ULDC UR4, c[0x0][0x150] ;  /* 0x0000540000047ab9 */ /* 0x000fe20000000800 */
[----:B------:R-:W-:Y:S01]  /*04b0*/  LOP3.LUT R7, R7, 0xffffff80, RZ, 0xc0, !PT ;  /* 0xffffff8007077812 */ /* 0x000fe200078ec0ff */
[----:B------:R-:W-:Y:S01]  /*04c0*/  NOP ;  /* 0x0000000000007918 */ /* 0x000fe20000000000 */
[----:B------:R-:W-:Y:S01]  /*04d0*/  LEA.HI R8, R8, R3, RZ, 0x2 ;  /* 0x0000000308087211 */ /* 0x000fe200078f10ff */
[----:B------:R-:W3:Y:S01]  /*04e0*/  LDC R10, c[0x0][0x144] ;  /* 0x00005100ff0a7b82 */ /* 0x000ee20000000800 */
[----:B------:R-:W-:Y:S01]  /*04f0*/  NOP ;  /* 0x0000000000007918 */ /* 0x000fe20000000000 */
[----:B------:R-:W-:Y:S01]  /*0500*/  IMAD.IADD R6, R18, 0x1, -R7 ;  /* 0x0000000112067824 */ /* 0x000fe200078e0a07 */
[----:B------:R-:W-:Y:S01]  /*0510*/  LOP3.LUT R8, R8, 0x3ffffffc, RZ, 0xc0, !PT ;  /* 0x3ffffffc08087812 */ /* 0x000fe200078ec0ff */
[----:B------:R-:W-:Y:S01]  /*0520*/  IMAD.MOV.U32 R22, RZ, RZ, 0x1 ;  /* 0x00000001ff167424 */ /* 0x000fe200078e00ff */
[----:B------:R-:W-:-:S02]  /*0530*/  ISETP.NE.AND P3, PT, R5, RZ, PT ;  /* 0x000000ff0500720c */ /* 0x000fc40003f65270 */
[----:B------:R-:W-:Y:S01]  /*0540*/  SHF.R.S32.HI R7, RZ, 0x1f, R6 ;  /* 0x0000001fff077819 */ /* 0x000fe20000011406 */
[----:B------:R-:W-:Y:S01]  /*0550*/  IMAD.IADD R8, R3, 0x1, -R8 ;  /* 0x0000000103087824 */ /* 0x000fe200078e0a08 */
[----:B------:R-:W4:Y:S02]  /*0560*/  LDC R12, c[0x0][0x140] ;  /* 0x00005000ff0c7b82 */ /* 0x000f240000000800 */
[----:B------:R-:W-:Y:S02]  /*0570*/  LEA.HI R7, R7, R6, RZ, 0x3 ;  /* 0x0000000607077211 */ /* 0x000fe400078f18ff */
[----:B0-----:R-:W-:Y:S02]  /*0580*/  ISETP.NE.OR P0, PT, R0, RZ, !P0 ;  /* 0x000000ff0000720c */ /* 0x001fe40004705670 */
[--C-:B------:R-:W-:Y:S02]  /*0590*/  SHF.R.S32.HI R0, RZ, 0x3, R7.reuse ;  /* 0x00000003ff007819 */ /* 0x100fe40000011407 */
[----:B------:R-:W-:-:S02]  /*05a0*/  SHF.R.S32.HI R7, RZ, 0x1f, R7 ;  /* 0x0000001fff077819 */ /* 0x000fc40000011407 */
[----:B-1----:R-:W-:Y:S02]  /*05b0*/  I2FP.F32.U32 R9, UR8 ;  /* 0x0000000800097c45 */ /* 0x002fe40008201000 */
[----:B------:R-:W-:-:S03]  /*05c0*/  LEA.HI R7, R7, R0, RZ, 0x2 ;  /* 0x0000000007077211 */ /* 0x000fc600078f10ff */
[----:B------:R-:W-:Y:S01]  /*05d0*/  FMUL R9, R9, UR4 ;  /* 0x0000000409097c20 */ /* 0x000fe20008400000 */
[----:B------:R-:W-:Y:S01]  /*05e0*/  LOP3.LUT R7, R7, 0xfffffffc, RZ, 0xc0, !PT ;  /* 0xfffffffc07077812 */ /* 0x000fe200078ec0ff */
[----:B------:R-:W-:Y:S01]  /*05f0*/  VOTEU.ALL UP0, P0 ;  /* 0x00000000003f7886 */ /* 0x000fe20000000000 */
[----:B--2---:R-:W-:Y:S01]  /*0600*/  I2FP.F32.U32 R11, R4 ;  /* 0x00000004000b7245 */ /* 0x004fe20000201000 */
[----:B------:R-:W-:Y:S01]  /*0610*/  ULDC UR4, c[0x0][0x154] ;  /* 0x0000550000047ab9 */ /* 0x000fe20000000800 */
[----:B------:R-:W-:Y:S01]  /*0620*/  VOTEU.ALL UP1, P0 ;  /* 0x00000000003f7886 */ /* 0x000fe20000020000 */
[----:B------:R-:W-:Y:S01]  /*0630*/  IMAD.IADD R7, R0, 0x1, -R7 ;  /* 0x0000000100077824 */ /* 0x000fe200078e0a07 */
[----:B------:R-:W0:Y:S01]  /*0640*/  F2I.U32.TRUNC.NTZ R9, R9 ;  /* 0x0000000900097305 */ /* 0x000e22000020f000 */
[----:B------:R-:W1:Y:S01]  /*0650*/  @!UP0 S2UR UR7, SR_CgaCtaId ;  /* 0x00000000000789c3 */ /* 0x000e620000008800 */
[----:B------:R-:W-:Y:S01]  /*0660*/  FMUL R11, R11, UR4 ;  /* 0x000000040b0b7c20 */ /* 0x000fe20008400000 */
[----:B------:R-:W-:Y:S01]  /*0670*/  IMAD R8, R8, 0x4, R7 ;  /* 0x0000000408087824 */ /* 0x000fe200078e0207 */
[----:B------:R-:W-:Y:S01]  /*0680*/  UMOV UR4, 0x20 ;  /* 0x0000002000047882 */ /* 0x000fe20000000000 */
[----:B------:R-:W-:Y:S01]  /*0690*/  @!UP0 UMOV UR6, 0x400 ;  /* 0x0000040000068882 */ /* 0x000fe20000000000 */
[----:B------:R-:W-:-:S04]  /*06a0*/  @!UP0 UIADD3 UR4, -UR4, 0x100000, URZ ;  /* 0x0010000004048890 */ /* 0x000fc8000fffe13f */
[----:B------:R-:W-:Y:S02]  /*06b0*/  @!UP0 USHF.L.U32 UR5, UR4, 0xb, URZ ;  /* 0x0000000b04058899 */ /* 0x000fe4000800063f */
[----:B------:R-:W-:Y:S01]  /*06c0*/  @!UP0 USHF.L.U32 UR4, UR4, 0x1, URZ ;  /* 0x0000000104048899 */ /* 0x000fe2000800063f */
[----:B------:R-:W-:Y:S01]  /*06d0*/  IMAD.SHL.U32 R23, R8, 0x4, RZ ;  /* 0x0000000408177824 */ /* 0x000fe200078e00ff */
[----:B------:R-:W-:Y:S01]  /*06e0*/  SHF.R.S32.HI R3, RZ, 0x1f, R8 ;  /* 0x0000001fff037819 */ /* 0x000fe20000011408 */
[----:B------:R-:W2:Y:S01]  /*06f0*/  F2I.U32.TRUNC.NTZ R11, R11 ;  /* 0x0000000b000b7305 */ /* 0x000ea2000020f000 */
[----:B----4-:R-:W-:Y:S02]  /*0700*/  ISETP.EQ.U32.AND P2, PT, R12, 0x1, PT ;  /* 0x000000010c00780c */ /* 0x010fe40003f42070 */
[----:B------:R-:W-:Y:S02]  /*0710*/  LEA.HI R0, R3, R8, RZ, 0x2 ;  /* 0x0000000803007211 */ /* 0x000fe400078f10ff */
[----:B------:R-:W-:Y:S01]  /*0720*/  LOP3.LUT R23, R8, 0xc, R23, 0x78, !PT ;  /* 0x0000000c08177812 */ /* 0x000fe200078e7817 */
[----:B0-----:R-:W-:Y:S01]  /*0730*/  IMAD.MOV R7, RZ, RZ, -R9 ;  /* 0x000000ffff077224 */ /* 0x001fe200078e0a09 */
[----:B------:R-:W-:-:S03]  /*0740*/  LOP3.LUT R9, R0, 0xfffffffc, RZ, 0xc0, !PT ;  /* 0xfffffffc00097812 */ /* 0x000fc600078ec0ff */
[----:B---3--:R-:W-:Y:S02]  /*0750*/  IMAD R3, R10, R7, UR8 ;  /* 0x000000080a037e24 */ /* 0x008fe4000f8e0207 */
[----:B------:R-:W-:Y:S01]  /*0760*/  IMAD.IADD R0, R8, 0x1, -R9 ;  /* 0x0000000108007824 */ /* 0x000fe200078e0a09 */
[----:B------:R-:W0:Y:S01]  /*0770*/  LDC R7, c[0x0][0x148] ;  /* 0x00005200ff077b82 */ /* 0x000e220000000800 */
[----:B------:R-:W-:Y:S01]  /*0780*/  SHF.R.S32.HI R9, RZ, 0x1f, R2 ;  /* 0x0000001fff097819 */ /* 0x000fe20000011402 */
[----:B--2---:R-:W-:Y:S01]  /*0790*/  IMAD.MOV R21, RZ, RZ, -R11 ;  /* 0x000000ffff157224 */ /* 0x004fe200078e0a0b */
[----:B-1----:R-:W-:Y:S01]  /*07a0*/  @!UP0 ULEA UR6, UR7, UR6, 0x18 ;  /* 0x0000000607068291 */ /* 0x002fe2000f8ec03f */
[----:B------:R-:W-:Y:S01]  /*07b0*/  ISETP.NE.AND P4, PT, R0, R3, PT ;  /* 0x000000030000720c */ /* 0x000fe20003f85270 */
[----:B------:R-:W-:Y:S01]  /*07c0*/  VOTEU.ALL UP0, P0 ;  /* 0x00000000003f7886 */ /* 0x000fe20000000000 */
[----:B------:R-:W-:Y:S02]  /*07d0*/  LEA.HI R9, R9, R2, RZ, 0x2 ;  /* 0x0000000209097211 */ /* 0x000fe400078f10ff */
[----:B------:R-:W-:Y:S01]  /*07e0*/  LOP3.LUT P0, RZ, R6, 0x7, RZ, 0xc0, !PT ;  /* 0x0000000706ff7812 */ /* 0x000fe2000780c0ff */
[----:B------:R-:W-:Y:S01]  /*07f0*/  VIADD R6, R5, 0xffffffff ;  /* 0xffffffff05067836 */ /* 0x000fe20000000000 */
[----:B------:R-:W-:-:S02]  /*0800*/  LOP3.LUT R9, R9, 0xfffffffc, RZ, 0xc0, !PT ;  /* 0xfffffffc09097812 */ /* 0x000fc400078ec0ff */
[----:B------:R-:W-:Y:S02]  /*0810*/  ISETP.LT.U32.AND P0, PT, R23, 0x8, !P0 ;  /* 0x000000081700780c */ /* 0x000fe40004701070 */
[----:B------:R-:W-:Y:S01]  /*0820*/  ISETP.GE.U32.AND P6, PT, R6, 0x2, PT ;  /* 0x000000020600780c */ /* 0x000fe20003fc6070 */
[----:B------:R-:W-:Y:S01]  /*0830*/  IMAD.IADD R0, R2, 0x1, -R9 ;  /* 0x0000000102007824 */ /* 0x000fe200078e0a09 */
[----:B------:R-:W1:Y:S02]  /*0840*/  FENCE.VIEW.ASYNC.S ;  /* 0x00000000000073c6 */ /* 0x000e640000000000 */
[----:B-1----:R1:W2:Y:S01]  /*0850*/  @!UP0 SYNCS.EXCH.64 URZ, [UR6+0xf0], UR4 ;  /* 0x0000f004063f85b2 */ /* 0x0022a20008000100 */
[----:B------:R-:W-:Y:S02]  /*0860*/  @P4 SHF.R.S32.HI R2, RZ, 0x1f, R23 ;  /* 0x0000001fff024819 */ /* 0x000fe40000011417 */
[----:B------:R-:W-:Y:S02]  /*0870*/  ISETP.NE.AND P1, PT, R0, 0x3, PT ;  /* 0x000000030000780c */ /* 0x000fe40003f25270 */
[----:B------:R-:W-:Y:S01]  /*0880*/  @P4 LEA.HI R2, R2, R23, RZ, 0x2 ;  /* 0x0000001702024211 */ /* 0x000fe200078f10ff */
[----:B0-----:R-:W-:Y:S01]  /*0890*/  IMAD R9, R7, R21, R4 ;  /* 0x0000001507097224 */ /* 0x001fe200078e0204 */
[----:B------:R-:W-:-:S02]  /*08a0*/  ISETP.EQ.OR P1, PT, R0, RZ, !P1 ;  /* 0x000000ff0000720c */ /* 0x000fc40004f22670 */
[----:B------:R-:W-:Y:S02]  /*08b0*/  @P4 SHF.R.S32.HI R2, RZ, 0x2, R2 ;  /* 0x00000002ff024819 */ /* 0x000fe40000011402 */
[----:B------:R-:W-:Y:S02]  /*08c0*/  ISETP.EQ.AND P1, PT, R5, RZ, P1 ;  /* 0x000000ff0500720c */ /* 0x000fe40000f22270 */
[----:B------:R-:W-:Y:S01]  /*08d0*/  @P4 ISETP.NE.AND P5, PT, R2, R9, PT ;  /* 0x000000090200420c */ /* 0x000fe20003fa5270 */
[----:B------:R1:W0:Y:S01]  /*08e0*/  @!UP1 SYNCS.EXCH.64 URZ, [UR6+0xf8], UR4 ;  /* 0x0000f804063f95b2 */ /* 0x0002220008000100 */
[----:B------:R-:W-:Y:S01]  /*08f0*/  SEL R9, RZ, 0x1, !P0 ;  /* 0x00000001ff097807 */ /* 0x000fe20004000000 */
[----:B------:R-:W-:Y:S01]  /*0900*/  NOP ;  /* 0x0000000000007918 */ /* 0x000fe20000000000 */
[----:B------:R-:W-:Y:S02]  /*0910*/  @P4 SEL R22, RZ, 0x1, P5 ;  /* 0x00000001ff164807 */ /* 0x000fe40002800000 */
[----:B------:R-:W-:-:S02]  /*0920*/  SEL R19, RZ, 0x1, !P1 ;  /* 0x00000001ff137807 */ /* 0x000fc40004800000 */
[----:B------:R-:W-:Y:S02]  /*0930*/  LOP3.LUT R22, R22, R9, RZ, 0xc0, !PT ;  /* 0x0000000916167212 */ /* 0x000fe400078ec0ff */
[----:B------:R-:W-:Y:S01]  /*0940*/  SEL R19, R19, 0x2, P6 ;  /* 0x0000000213137807 */ /* 0x000fe20003000000 */
[----:B-12---:R-:W-:Y:S06]  /*0950*/  @!P2 BRA `(.L_x_4) ;  /* 0x000000000008a947 */ /* 0x006fec0003800000 */
[----:B0-----:R-:W-:Y:S01]  /*0960*/  UCGABAR_ARV ;  /* 0x00000000000079c7 */ /* 0x001fe20008000000 */
[----:B------:R-:W-:Y:S05]  /*0970*/  BRA `(.L_x_5) ;  /* 0x0000000000047947 */ /* 0x000fea0003800000 */
.L_x_4:
[----:B0-----:R-:W-:Y:S01]  /*0980*/  NOP ;  /* 0x0000000000007918 */ /* 0x001fe20000000000 */
.L_x_5:
[----:B------:R-:W0:Y:S01]  /*0990*/  LDC R2, c[0x0][0x65c] ;  /* 0x00019700ff027b82 */ /* 0x000e220000000800 */
[----:B------:R-:W-:Y:S02]  /*09a0*/  IMAD.U32 R8, RZ, RZ, UR8 ;  /* 0x00000008ff087e24 */ /* 0x000fe4000f8e00ff */
[----:B------:R-:W-:Y:S01]  /*09b0*/  IMAD.MOV.U32 R9, RZ, RZ, RZ ;  /* 0x000000ffff097224 */ /* 0x000fe200078e00ff */
[----:B0-----:R-:W-:-:S04]  /*09c0*/  ISETP.NE.AND P1, PT, R2, 0x1, PT ;  /* 0x000000010200780c */ /* 0x001fc80003f25270 */
[----:B------:R-:W-:-:S09]  /*09d0*/  P2R R5, PR, RZ, 0x2 ;  /* 0x00000002ff057803 */ /* 0x000fd20000000000 */
[----:B------:R-:W0:Y:S01]  /*09e0*/  @P1 LDC R17, c[0x0][0x10] ;  /* 0x00000400ff111b82 */ /* 0x000e220000000800 */
[----:B------:R-:W-:Y:S02]  /*09f0*/  @P1 IMAD.MOV.U32 R5, RZ, RZ, RZ ;  /* 0x000000ffff051224 */ /* 0x000fe400078e00ff */
[----:B------:R-:W-:-:S05]  /*0a00*/  @P1 IMAD.MOV.U32 R13, RZ, RZ, RZ ;  /* 0x000000ffff0d1224 */ /* 0x000fca00078e00ff */
[----:B------:R-:W1:Y:S01]  /*0a10*/  @!P1 LDC R11, c[0x0][0xc] ;  /* 0x00000300ff0b9b82 */ /* 0x000e620000000800 */
[----:B0-----:R-:W-:-:S04]  /*0a20*/  @P1 IMAD.WIDE.U32 R16, R17, UR8, R4 ;  /* 0x0000000811101c25 */ /* 0x001fc8000f8e0004 */
[----:B------:R-:W-:Y:S02]  /*0a30*/  @P1 IMAD.IADD R17, R17, 0x1, R13 ;  /* 0x0000000111111824 */ /* 0x000fe400078e020d */
[----:B-1----:R-:W-:-:S04]  /*0a40*/  @!P1 IMAD.WIDE.U32 R8, R4, R11, R8 ;  /* 0x0000000b04089225 */ /* 0x002fc800078e0008 */
[----:B------:R-:W-:Y:S02]  /*0a50*/  @!P1 IMAD.MOV.U32 R16, RZ, RZ, R8 ;  /* 0x000000ffff109224 */ /* 0x000fe400078e0008 */
[----:B------:R-:W-:Y:S01]  /*0a60*/  @!P1 IMAD.MOV.U32 R17, RZ, RZ, R9 ;  /* 0x000000ffff119224 */ /* 0x000fe200078e0009 */
[----:B------:R-:W-:Y:S06]  /*0a70*/  @!P2 BRA `(.L_x_6) ;  /* 0x00000000000ca947 */ /* 0x000fec0003800000 */
[----:B------:R-:W-:Y:S01]  /*0a80*/  UCGABAR_WAIT ;  /* 0x0000000000007dc7 */ /* 0x000fe20008000000 */
[----:B------:R-:W-:Y:S01]  /*0a90*/  CCTL.IVALL ;  /* 0x00000000ff00798f */ /* 0x000fe20002000000 */
[----:B------:R-:W-:Y:S05]  /*0aa0*/  BRA `(.L_x_7) ;  /* 0x0000000000047947 */ /* 0x000fea0003800000 */
.L_x_6:
[----:B------:R-:W-:Y:S06]  /*0ab0*/  BAR.SYNC.DEFER_BLOCKING 0x0 ;  /* 0x0000000000007b1d */ /* 0x000fec0000010000 */
.L_x_7:
[----:B------:R-:W-:Y:S05]  /*0ac0*/  @!P3 BRA `(.L_x_8) ;  /* 0x0000005c0024b947 */ /* 0x000fea0003800000 */
[----:B------:R-:W-:-:S13]  /*0ad0*/  ISETP.GT.U32.AND P0, PT, R6, 0x1, PT ;  /* 0x000000010600780c */ /* 0x000fda0003f04070 */
[----:B------:R-:W-:Y:S05]  /*0ae0*/  @P0 EXIT ;  /* 0x000000000000094d */ /* 0x000fea0003800000 */
[----:B------:R-:W-:Y:S01]  /*0af0*/  ULDC.64 UR4, c[0x0][0x650] ;  /* 0x0001940000047ab9 */ /* 0x000fe20000000a00 */
[----:B------:R-:W-:Y:S01]  /*0b00*/  PRMT R0, RZ, 0x7610, R0 ;  /* 0x00007610ff007816 */ /* 0x000fe20000000000 */
[----:B------:R-:W-:Y:S01]  /*0b10*/  IMAD.MOV.U32 R92, RZ, RZ, -0x1 ;  /* 0xffffffffff5c7424 */ /* 0x000fe200078e00ff */
[----:B------:R-:W-:Y:S01]  /*0b20*/  ISETP.GE.U32.AND P0, PT, R16, UR4, PT ;  /* 0x0000000410007c0c */ /* 0x000fe2000bf06070 */
[----:B------:R-:W-:Y:S02]  /*0b30*/  IMAD.MOV.U32 R93, RZ, RZ, -0x1 ;  /* 0xffffffffff5d7424 */ /* 0x000fe400078e00ff */
[----:B------:R-:W-:Y:S01]  /*0b40*/  IMAD.MOV.U32 R91, RZ, RZ, -0x1 ;  /* 0xffffffffff5b7424 */ /* 0x000fe200078e00ff */
[----:B------:R-:W-:-:S13]  /*0b50*/  ISETP.GE.U32.AND.EX P0, PT, R17, UR5, PT, P0 ;  /* 0x0000000511007c0c */ /* 0x000fda000bf06100 */
[----:B------:R-:W-:Y:S05]  /*0b60*/  @P0 BRA `(.L_x_9) ;  /* 0x0000000400280947 */ /* 0x000fea0003800000 */
[----:B------:R-:W0:Y:S01]  /*0b70*/  LDC.64 R24, c[0x0][0x628] ;  /* 0x00018a00ff187b82 */ /* 0x000e220000000a00 */
[----:B------:R-:W-:Y:S02]  /*0b80*/  IMAD.MOV.U32 R8, RZ, RZ, R16 ;  /* 0x000000ffff087224 */ /* 0x000fe400078e0010 */
[----:B------:R-:W-:-:S05]  /*0b90*/  IMAD.MOV.U32 R9, RZ, RZ, R17 ;  /* 0x000000ffff097224 */ /* 0x000fca00078e0011 */
[----:B------:R-:W1:Y:S08]  /*0ba0*/  LDC R0, c[0x0][0x630] ;  /* 0x00018c00ff007b82 */ /* 0x000e700000000800 */
[----:B------:R-:W2:Y:S01]  /*0bb0*/  LDC.64 R26, c[0x0][0x620] ;  /* 0x00018800ff1a7b82 */ /* 0x000ea20000000a00 */
[----:B0-----:R-:W-:-:S04]  /*0bc0*/  ISETP.NE.U32.AND P0, PT, R24, RZ, PT ;  /* 0x000000ff1800720c */ /* 0x001fc80003f05070 */
[----:B------:R-:W-:-:S13]  /*0bd0*/  ISETP.NE.AND.EX P0, PT, R25, RZ, PT, P0 ;  /* 0x000000ff1900720c */ /* 0x000fda0003f05300 */
[----:B-12---:R-:W-:Y:S05]  /*0be0*/  @!P0 BRA `(.L_x_10) ;  /* 0x0000000000288947 */ /* 0x006fea0003800000 */
[----:B------:R-:W0:Y:S02]  /*0bf0*/  LDC R13, c[0x0][0x634] ;  /* 0x00018d00ff0d7b82 */ /* 0x000e240000000800 */
[----:B0-----:R-:W-:-:S05]  /*0c00*/  IADD3 R13, P0, R16, R13, RZ ;  /* 0x0000000d100d7210 */ /* 0x001fca0007f1e0ff */
[----:B------:R-:W-:-:S04]  /*0c10*/  IMAD.X R15, RZ, RZ, R17, P0 ;  /* 0x000000ffff0f7224 */ /* 0x000fc800000e0611 */
[----:B------:R-:W-:-:S04]  /*0c20*/  IMAD.WIDE.U32 R8, R15, R24, RZ ;  /* 0x000000180f087225 */ /* 0x000fc800078e00ff */
[----:B------:R-:W-:-:S04]  /*0c30*/  IMAD.WIDE.U32 R10, P0, R13, R25, R8 ;  /* 0x000000190d0a7225 */ /* 0x000fc80007800008 */
[----:B------:R-:W-:-:S04]  /*0c40*/  IMAD.WIDE.U32 R8, R13, R24, RZ ;  /* 0x000000180d087225 */ /* 0x000fc800078e00ff */
[----:B------:R-:W-:Y:S01]  /*0c50*/  IMAD.X R13, RZ, RZ, RZ, P0 ;  /* 0x000000ffff0d7224 */ /* 0x000fe200000e06ff */
[----:B------:R-:W-:Y:S01]  /*0c60*/  IADD3 RZ, P0, R9, R10, RZ ;  /* 0x0000000a09ff7210 */ /* 0x000fe20007f1e0ff */
[----:B------:R-:W-:-:S04]  /*0c70*/  IMAD.MOV.U32 R12, RZ, RZ, R11 ;  /* 0x000000ffff0c7224 */ /* 0x000fc800078e000b */
[----:B------:R-:W-:-:S08]  /*0c80*/  IMAD.WIDE.U32.X R8, R15, R25, R12, P0 ;  /* 0x000000190f087225 */ /* 0x000fd000000e040c */
.L_x_10:
[----:B------:R-:W0:Y:S01]  /*0c90*/  LDC.64 R24, c[0x0][0x640] ;  /* 0x00019000ff187b82 */ /* 0x000e220000000a00 */
[-CC-:B------:R-:W-:Y:S01]  /*0ca0*/  SHF.R.U64 R91, R8, R0.reuse, R9.reuse ;  /* 0x00000000085b7219 */ /* 0x180fe20000001209 */
[----:B------:R-:W-:Y:S01]  /*0cb0*/  IMAD R30, R7, R21, R4 ;  /* 0x00000015071e7224 */ /* 0x000fe200078e0204 */
[----:B------:R-:W-:Y:S01]  /*0cc0*/  SHF.R.U32.HI R0, RZ, R0, R9 ;  /* 0x00000000ff007219 */ /* 0x000fe20000011609 */
[----:B------:R-:W-:Y:S01]  /*0cd0*/  IMAD.MOV.U32 R21, RZ, RZ, 0x1 ;  /* 0x00000001ff157424 */ /* 0x000fe200078e00ff */
[----:B------:R-:W-:-:S03]  /*0ce0*/  IADD3 R5, P0, RZ, -R91, RZ ;  /* 0x8000005bff057210 */ /* 0x000fc60007f1e0ff */
[----:B------:R-:W1:Y:S02]  /*0cf0*/  LDC R6, c[0x0][0x618] ;  /* 0x00018600ff067b82 */ /* 0x000e640000000800 */
[----:B------:R-:W-:-:S04]  /*0d00*/  IMAD.X R9, RZ, RZ, ~R0, P0 ;  /* 0x000000ffff097224 */ /* 0x000fc800000e0e00 */
[-C--:B------:R-:W-:Y:S02]  /*0d10*/  IMAD R0, R9, R26.reuse, RZ ;  /* 0x0000001a09007224 */ /* 0x080fe400078e02ff */
[----:B------:R-:W2:Y:S01]  /*0d20*/  LDC R11, c[0x0][0x608] ;  /* 0x00018200ff0b7b82 */ /* 0x000ea20000000800 */
[----:B------:R-:W-:-:S04]  /*0d30*/  IMAD.WIDE.U32 R8, R5, R26, R16 ;  /* 0x0000001a05087225 */ /* 0x000fc800078e0010 */
[----:B------:R-:W-:-:S03]  /*0d40*/  IMAD R5, R5, R27, R0 ;  /* 0x0000001b05057224 */ /* 0x000fc600078e0200 */
[----:B------:R-:W3:Y:S01]  /*0d50*/  LDC R12, c[0x0][0x658] ;  /* 0x00019600ff0c7b82 */ /* 0x000ee20000000800 */
[----:B0-----:R-:W-:Y:S01]  /*0d60*/  ISETP.NE.U32.AND P0, PT, R24, RZ, PT ;  /* 0x000000ff1800720c */ /* 0x001fe20003f05070 */
[----:B------:R-:W-:Y:S02]  /*0d70*/  IMAD.IADD R5, R9, 0x1, R5 ;  /* 0x0000000109057824 */ /* 0x000fe400078e0205 */
[----:B------:R-:W-:Y:S01]  /*0d80*/  IMAD.MOV.U32 R9, RZ, RZ, -0x1 ;  /* 0xffffffffff097424 */ /* 0x000fe200078e00ff */
[----:B------:R-:W-:-:S03]  /*0d90*/  ISETP.NE.AND.EX P0, PT, R25, RZ, PT, P0 ;  /* 0x000000ff1900720c */ /* 0x000fc60003f05300 */
[----:B------:R-:W0:Y:S01]  /*0da0*/  LDC R15, c[0x0][0x600] ;  /* 0x00018000ff0f7b82 */ /* 0x000e220000000800 */
[-CC-:B-1----:R-:W-:Y:S02]  /*0db0*/  SHF.R.U64 R13, R8, R6.reuse, R5.reuse ;  /* 0x00000006080d7219 */ /* 0x182fe40000001205 */
[----:B------:R-:W-:-:S05]  /*0dc0*/  SHF.R.U32.HI R0, RZ, R6, R5 ;  /* 0x00000006ff007219 */ /* 0x000fca0000011605 */
[----:B------:R-:W1:Y:S01]  /*0dd0*/  LDC R14, c[0x0][0x648] ;  /* 0x00019200ff0e7b82 */ /* 0x000e620000000800 */
[-CC-:B--2---:R-:W-:Y:S02]  /*0de0*/  SHF.R.U64 R27, R13, R11.reuse, R0.reuse ;  /* 0x0000000b0d1b7219 */ /* 0x184fe40000001200 */
[----:B------:R-:W-:-:S05]  /*0df0*/  SHF.R.U32.HI R5, RZ, R11, R0 ;  /* 0x0000000bff057219 */ /* 0x000fca0000011600 */
[----:B------:R-:W2:Y:S01]  /*0e00*/  LDC R20, c[0x0][0x638] ;  /* 0x00018e00ff147b82 */ /* 0x000ea20000000800 */
[-CC-:B---3--:R-:W-:Y:S02]  /*0e10*/  SHF.R.U64 R28, R27, R12.reuse, R5.reuse ;  /* 0x0000000c1b1c7219 */ /* 0x188fe40000001205 */
[-C--:B------:R-:W-:Y:S02]  /*0e20*/  SHF.L.U32 R0, R9, R12.reuse, RZ ;  /* 0x0000000c09007219 */ /* 0x080fe400000006ff */
[----:B------:R-:W-:Y:S01]  /*0e30*/  SHF.R.U32.HI R5, RZ, R12, R5 ;  /* 0x0000000cff057219 */ /* 0x000fe20000011605 */
[----:B------:R-:W-:Y:S01]  /*0e40*/  IMAD.MOV.U32 R4, RZ, RZ, R28 ;  /* 0x000000ffff047224 */ /* 0x000fe200078e001c */
[----:B------:R-:W-:Y:S01]  /*0e50*/  LOP3.LUT R10, RZ, R0, RZ, 0x33, !PT ;  /* 0x00000000ff0a7212 */ /* 0x000fe200078e33ff */
[----:B------:R-:W3:Y:S01]  /*0e60*/  LDC R26, c[0x0][0x610] ;  /* 0x00018400ff1a7b82 */ /* 0x000ee20000000800 */
[----:B------:R-:W-:Y:S05]  /*0e70*/  @!P0 BRA `(.L_x_11) ;  /* 0x0000000000288947 */ /* 0x000fea0003800000 */
[----:B------:R-:W4:Y:S02]  /*0e80*/  LDC R9, c[0x0][0x64c] ;  /* 0x00019300ff097b82 */ /* 0x000f240000000800 */
[----:B----4-:R-:W-:-:S05]  /*0e90*/  IADD3 R9, P0, R28, R9, RZ ;  /* 0x000000091c097210 */ /* 0x010fca0007f1e0ff */
        /* <DEDUP_REMOVED lines=8> */
.L_x_11:
[----:B-1----:R-:W-:Y:S01]  /*0f20*/  SHF.R.U64 R4, R4, R14, R5 ;  /* 0x0000000e04047219 */ /* 0x002fe20000001205 */
[----:B0-----:R-:W-:Y:S01]  /*0f30*/  VIADD R6, R15, 0xffffffff ;  /* 0xffffffff0f067836 */ /* 0x001fe20000000000 */
[----:B------:R-:W-:Y:S02]  /*0f40*/  SHF.L.U32 R0, R21, R12, RZ ;  /* 0x0000000c15007219 */ /* 0x000fe400000006ff */
[----:B------:R-:W-:Y:S01]  /*0f50*/  LOP3.LUT R5, R27, R10, RZ, 0xc0, !PT ;  /* 0x0000000a1b057212 */ /* 0x000fe200078ec0ff */
[----:B------:R-:W-:Y:S01]  /*0f60*/  IMAD.MOV R7, RZ, RZ, -R4 ;  /* 0x000000ffff077224 */ /* 0x000fe200078e0a04 */
[----:B------:R-:W-:Y:S02]  /*0f70*/  SEL R3, R3, R30, !P1 ;  /* 0x0000001e03037207 */ /* 0x000fe40004800000 */
[----:B------:R-:W-:Y:S01]  /*0f80*/  LOP3.LUT R6, R13, R6, RZ, 0xc0, !PT ;  /* 0x000000060d067212 */ /* 0x000fe200078ec0ff */
[----:B------:R-:W-:Y:S02]  /*0f90*/  IMAD R4, R0, R4, R5 ;  /* 0x0000000400047224 */ /* 0x000fe400078e0205 */
[----:B--2---:R-:W-:-:S02]  /*0fa0*/  IMAD R0, R7, R20, R28 ;  /* 0x0000001407007224 */ /* 0x004fc400078e021c */
[----:B---3--:R-:W-:Y:S02]  /*0fb0*/  IMAD R3, R4, R26, R3 ;  /* 0x0000001a04037224 */ /* 0x008fe400078e0203 */
[----:B------:R-:W-:Y:S02]  /*0fc0*/  IMAD R92, R0, R15, R6 ;  /* 0x0000000f005c7224 */ /* 0x000fe400078e0206 */
[----:B------:R-:W-:-:S03]  /*0fd0*/  IMAD.MOV.U32 R4, RZ, RZ, 0x1 ;  /* 0x00000001ff047424 */ /* 0x000fc600078e00ff */
[----:B------:R-:W-:Y:S02]  /*0fe0*/  SEL R93, R92, R3, !P1 ;  /* 0x000000035c5d7207 */ /* 0x000fe40004800000 */
[----:B------:R-:W-:Y:S02]  /*0ff0*/  PRMT R0, R4, 0x7610, R0 ;  /* 0x0000761004007816 */ /* 0x000fe40000000000 */
[----:B------:R-:W-:-:S07]  /*1000*/  SEL R92, R3, R92, !P1 ;  /* 0x0000005c035c7207 */ /* 0x000fce0004800000 */
.L_x_9:
[----:B------:R-:W-:-:S08]  /*1010*/  NOP ;  /* 0x0000000000007918 */ /* 0x000fd00000000000 */
[----:B------:R-:W0:Y:S02]  /*1020*/  USETMAXREG.TRY_ALLOC.CTAPOOL UP0, 0xe8 ;  /* 0x000000e8000079c8 */ /* 0x000e240008000600 */
[----:B0-----:R-:W-:-:S13]  /*1030*/  PLOP3.LUT P0, PT, PT, PT, UP0, 0x80, 0x0 ;  /* 0x000000000000781c */ /* 0x001fda0003f0f008 */
[----:B------:R-:W-:Y:S05]  /*1040*/  @!P0 BRA `(.L_x_9) ;  /* 0xfffffffc00f08947 */ /* 0x000fea000383ffff */
[----:B------:R-:W-:Y:S01]  /*1050*/  ULDC.64 UR4, c[0x0][0x598] ;  /* 0x0001660000047ab9 */ /* 0x000fe20000000a00 */
[----:B------:R-:W-:Y:S01]  /*1060*/  ULDC.64 UR36, c[0x0][0x208] ;  /* 0x0000820000247ab9 */ /* 0x000fe20000000a00 */
[----:B------:R-:W-:-:S04]  /*1070*/  ISETP.NE.U32.AND P0, PT, RZ, UR4, PT ;  /* 0x00000004ff007c0c */ /* 0x000fc8000bf05070 */
[----:B------:R-:W-:-:S13]  /*1080*/  ISETP.NE.AND.EX P0, PT, RZ, UR5, PT, P0 ;  /* 0x00000005ff007c0c */ /* 0x000fda000bf05300 */
[----:B------:R-:W-:Y:S05]  /*1090*/  @!P0 BRA `(.L_x_12) ;  /* 0x00000000001c8947 */ /* 0x000fea0003800000 */
[----:B------:R-:W0:Y:S02]  /*10a0*/  LDC.64 R4, c[0x0][0x598] ;  /* 0x00016600ff047b82 */ /* 0x000e240000000a00 */
[----:B0-----:R-:W2:Y:S02]  /*10b0*/  LDG.E.64 R4, desc[UR36][R4.64] ;  /* 0x0000002404047981 */ /* 0x001ea4000c1e1b00 */
[----:B--2---:R-:W-:-:S04]  /*10c0*/  ISETP.NE.U32.AND P0, PT, R4, RZ, PT ;  /* 0x000000ff0400720c */ /* 0x004fc80003f05070 */
[----:B------:R-:W-:-:S13]  /*10d0*/  ISETP.NE.AND.EX P0, PT, R5, RZ, PT, P0 ;  /* 0x000000ff0500720c */ /* 0x000fda0003f05300 */
[----:B------:R-:W-:Y:S05]  /*10e0*/  @!P0 BRA `(.L_x_12) ;  /* 0x0000000000088947 */ /* 0x000fea0003800000 */
[----:B------:R0:W5:Y:S01]  /*10f0*/  LD.E R88, desc[UR36][R4.64] ;  /* 0x0000002404587980 */ /* 0x000162000c101900 */
[----:B------:R-:W-:Y:S05]  /*1100*/  BRA `(.L_x_13) ;  /* 0x0000000000247947 */ /* 0x000fea0003800000 */
.L_x_12:
[----:B------:R-:W-:Y:S02]  /*1110*/  ULDC.64 UR4, c[0x0][0x588] ;  /* 0x0001620000047ab9 */ /* 0x000fe40000000a00 */
[----:B------:R-:W-:-:S04]  /*1120*/  ISETP.NE.U32.AND P0, PT, RZ, UR4, PT ;  /* 0x00000004ff007c0c */ /* 0x000fc8000bf05070 */
[----:B------:R-:W-:-:S13]  /*1130*/  ISETP.NE.AND.EX P0, PT, RZ, UR5, PT, P0 ;  /* 0x00000005ff007c0c */ /* 0x000fda000bf05300 */
[----:B------:R-:W-:Y:S05]  /*1140*/  @!P0 BRA `(.L_x_14) ;  /* 0x00000000000c8947 */ /* 0x000fea0003800000 */
[----:B------:R-:W0:Y:S02]  /*1150*/  LDC.64 R88, c[0x0][0x588] ;  /* 0x00016200ff587b82 */ /* 0x000e240000000a00 */
[----:B0-----:R1:W5:Y:S01]  /*1160*/  LDG.E R88, desc[UR36][R88.64] ;  /* 0x0000002458587981 */ /* 0x001362000c1e1900 */
[----:B------:R-:W-:Y:S05]  /*1170*/  BRA `(.L_x_13) ;  /* 0x0000000000087947 */ /* 0x000fea0003800000 */
.L_x_14:
[----:B------:R-:W-:Y:S02]  /*1180*/  ULDC UR4, c[0x0][0x580] ;  /* 0x0001600000047ab9 */ /* 0x000fe40000000800 */
[----:B------:R-:W-:-:S07]  /*1190*/  IMAD.U32 R88, RZ, RZ, UR4 ;  /* 0x00000004ff587e24 */ /* 0x000fce000f8e00ff */
.L_x_13:
[----:B------:R-:W-:Y:S02]  /*11a0*/  ULDC.64 UR4, c[0x0][0x5a0] ;  /* 0x0001680000047ab9 */ /* 0x000fe40000000a00 */
[----:B------:R-:W-:-:S04]  /*11b0*/  ISETP.NE.U32.AND P0, PT, RZ, UR4, PT ;  /* 0x00000004ff007c0c */ /* 0x000fc8000bf05070 */
[----:B------:R-:W-:-:S13]  /*11c0*/  ISETP.NE.AND.EX P0, PT, RZ, UR5, PT, P0 ;  /* 0x00000005ff007c0c */ /* 0x000fda000bf05300 */
[----:B------:R-:W-:Y:S05]  /*11d0*/  @!P0 BRA `(.L_x_15) ;  /* 0x00000000001c8947 */ /* 0x000fea0003800000 */
[----:B0-----:R-:W0:Y:S02]  /*11e0*/  LDC.64 R4, c[0x0][0x5a0] ;  /* 0x00016800ff047b82 */ /* 0x001e240000000a00 */
[----:B0-----:R-:W2:Y:S02]  /*11f0*/  LDG.E.64 R4, desc[UR36][R4.64] ;  /* 0x0000002404047981 */ /* 0x001ea4000c1e1b00 */
[----:B--2---:R-:W-:-:S04]  /*1200*/  ISETP.NE.U32.AND P0, PT, R4, RZ, PT ;  /* 0x000000ff0400720c */ /* 0x004fc80003f05070 */
[----:B------:R-:W-:-:S13]  /*1210*/  ISETP.NE.AND.EX P0, PT, R5, RZ, PT, P0 ;  /* 0x000000ff0500720c */ /* 0x000fda0003f05300 */
[----:B------:R-:W-:Y:S05]  /*1220*/  @!P0 BRA `(.L_x_15) ;  /* 0x0000000000088947 */ /* 0x000fea0003800000 */
[----:B-1----:R0:W5:Y:S01]  /*1230*/  LD.E R89, desc[UR36][R4.64] ;  /* 0x0000002404597980 */ /* 0x002162000c101900 */
[----:B------:R-:W-:Y:S05]  /*1240*/  BRA `(.L_x_16) ;  /* 0x0000000000247947 */ /* 0x000fea0003800000 */
.L_x_15:
[----:B------:R-:W-:Y:S02]  /*1250*/  ULDC.64 UR4, c[0x0][0x590] ;  /* 0x0001640000047ab9 */ /* 0x000fe40000000a00 */
[----:B------:R-:W-:-:S04]  /*1260*/  ISETP.NE.U32.AND P0, PT, RZ, UR4, PT ;  /* 0x00000004ff007c0c */ /* 0x000fc8000bf05070 */
[----:B------:R-:W-:-:S13]  /*1270*/  ISETP.NE.AND.EX P0, PT, RZ, UR5, PT, P0 ;  /* 0x00000005ff007c0c */ /* 0x000fda000bf05300 */
[----:B------:R-:W-:Y:S05]  /*1280*/  @!P0 BRA `(.L_x_17) ;  /* 0x00000000000c8947 */ /* 0x000fea0003800000 */
[----:B0-----:R-:W1:Y:S02]  /*1290*/  LDC.64 R4, c[0x0][0x590] ;  /* 0x00016400ff047b82 */ /* 0x001e640000000a00 */
[----:B-1----:R1:W5:Y:S01]  /*12a0*/  LDG.E R89, desc[UR36][R4.64] ;  /* 0x0000002404597981 */ /* 0x002362000c1e1900 */
[----:B------:R-:W-:Y:S05]  /*12b0*/  BRA `(.L_x_16) ;  /* 0x0000000000087947 */ /* 0x000fea0003800000 */
.L_x_17:
[----:B------:R-:W-:Y:S02]  /*12c0*/  ULDC UR4, c[0x0][0x584] ;  /* 0x0001610000047ab9 */ /* 0x000fe40000000800 */
[----:B-1----:R-:W-:-:S07]  /*12d0*/  IMAD.U32 R89, RZ, RZ, UR4 ;  /* 0x00000004ff597e24 */ /* 0x002fce000f8e00ff */
.L_x_16:
[----:B------:R-:W-:-:S13]  /*12e0*/  LOP3.LUT P0, RZ, R0, 0xff, RZ, 0xc0, !PT ;  /* 0x000000ff00ff7812 */ /* 0x000fda000780c0ff */
[----:B------:R-:W-:Y:S05]  /*12f0*/  @!P0 EXIT ;  /* 0x000000000000894d */ /* 0x000fea0003800000 */
[----:B------:R-:W-:Y:S01]  /*1300*/  ULDC UR4, c[0x0][0x28c] ;  /* 0x0000a30000047ab9 */ /* 0x000fe20000000800 */
[----:B------:R-:W-:Y:S01]  /*1310*/  LOP3.LUT R90, R19, 0x1, RZ, 0xfc, !PT ;  /* 0x00000001135a7812 */ /* 0x000fe200078efcff */
[----:B------:R-:W-:Y:S01]  /*1320*/  UIADD3 UR4, UR4, 0x1f, URZ ;  /* 0x0000001f04047890 */ /* 0x000fe2000fffe03f */
[----:B------:R-:W-:Y:S01]  /*1330*/  UMOV UR38, URZ ;  /* 0x0000003f00267c82 */ /* 0x000fe20008000000 */
[----:B------:R-:W-:Y:S02]  /*1340*/  UMOV UR39, URZ ;  /* 0x0000003f00277c82 */ /* 0x000fe40008000000 */
[----:B------:R-:W-:-:S04]  /*1350*/  USHF.R.S32.HI UR5, URZ, 0x1f, UR4 ;  /* 0x0000001f3f057899 */ /* 0x000fc80008011404 */
[----:B------:R-:W-:-:S04]  /*1360*/  ULEA.HI UR5, UR5, UR4, URZ, 0x5 ;  /* 0x0000000405057291 */ /* 0x000fc8000f8f283f */
[----:B------:R-:W-:-:S12]  /*1370*/  USHF.R.S32.HI UR40, URZ, 0x5, UR5 ;  /* 0x000000053f287899 */ /* 0x000fd80008011405 */
.L_x_165:
[----:B------:R-:W-:Y:S01]  /*1380*/  LOP3.LUT R0, R18, 0x80, RZ, 0xc0, !PT ;  /* 0x0000008012007812 */ /* 0x000fe200078ec0ff */
[----:B--2---:R-:W2:Y:S01]  /*1390*/  S2UR UR7, SR_CgaCtaId ;  /* 0x00000000000779c3 */ /* 0x004ea20000008800 */
[----:B------:R-:W-:Y:S02]  /*13a0*/  UMOV UR6, 0x400 ;  /* 0x0000040000067882 */ /* 0x000fe40000000000 */
[----:B------:R-:W-:-:S06]  /*13b0*/  SHF.R.U32.HI R0, RZ, 0x7, R0 ;  /* 0x00000007ff007819 */ /* 0x000fcc0000011600 */
[----:B---3--:R-:W3:Y:S01]  /*13c0*/  SHFL.IDX PT, R0, R0, RZ, 0x1f ;  /* 0x00001fff00007589 */ /* 0x008ee200000e0000 */
[----:B--2---:R-:W-:Y:S01]  /*13d0*/  ULEA UR6, UR7, UR6, 0x18 ;  /* 0x0000000607067291 */ /* 0x004fe2000f8ec03f */
[----:B---3--:R-:W-:-:S13]  /*13e0*/  R2UR UR4, R0 ;  /* 0x00000000000472ca */ /* 0x008fda00000e0000 */
[----:B------:R-:W-:-:S04]  /*13f0*/  ULEA.HI UR5, UR4, UR4, URZ, 0x1 ;  /* 0x0000000404057291 */ /* 0x000fc8000f8f083f */
[----:B------:R-:W-:-:S04]  /*1400*/  ULOP3.LUT UR5, UR5, 0xffffe, URZ, 0xc0, !UPT ;  /* 0x000ffffe05057892 */ /* 0x000fc8000f8ec03f */
[----:B------:R-:W-:-:S03]  /*1410*/  UIADD3 UR5, UR4, -UR5, URZ ;  /* 0x8000000504057290 */ /* 0x000fc6000fffe03f */
[----:B------:R-:W-:Y:S01]  /*1420*/  ULDC UR4, c[0x0][0x28c] ;  /* 0x0000a30000047ab9 */ /* 0x000fe20000000800 */
[----:B------:R-:W-:Y:S01]  /*1430*/  ULEA UR5, UR5, UR6, 0xc ;  /* 0x0000000605057291 */ /* 0x000fe2000f8e603f */
[----:B------:R-:W-:-:S03]  /*1440*/  ISETP.LT.AND P0, PT, RZ, UR4, PT ;  /* 0x00000004ff007c0c */ /* 0x000fc6000bf01270 */
[----:B------:R-:W-:-:S04]  /*1450*/  UIADD3 UR5, UR5, 0x200, URZ ;  /* 0x0000020005057890 */ /* 0x000fc8000fffe03f */
[----:B------:R-:W-:-:S04]  /*1460*/  USHF.R.U32.HI UR5, URZ, 0x4, UR5 ;  /* 0x000000043f057899 */ /* 0x000fc80008011605 */
[----:B------:R-:W-:Y:S02]  /*1470*/  ULOP3.LUT UR41, UR5, 0x3fff, URZ, 0xc0, !UPT ;  /* 0x00003fff05297892 */ /* 0x000fe4000f8ec03f */
[----:B01---5:R-:W-:Y:S10]  /*1480*/  @P0 BRA `(.L_x_18) ;  /* 0x0000000000400947 */ /* 0x023ff40003800000 */
[----:B------:R-:W-:Y:S01]  /*1490*/  MOV R0, 0x0 ;  /* 0x0000000000007802 */ /* 0x000fe20000000f00 */
[----:B------:R-:W-:Y:S01]  /*14a0*/  ULDC.64 UR4, c[0x4][0x68] ;  /* 0x01001a0000047ab9 */ /* 0x000fe20000000a00 */
[----:B------:R-:W-:Y:S01]  /*14b0*/  ULDC.64 UR6, c[0x4][0x8] ;  /* 0x0100020000067ab9 */ /* 0x000fe20000000a00 */
[----:B01----:R-:W-:Y:S01]  /*14c0*/  IMAD.U32 R4, RZ, RZ, UR4 ;  /* 0x00000004ff047e24 */ /* 0x003fe2000f8e00ff */
[----:B------:R0:W1:Y:S01]  /*14d0*/  LDC.64 R14, c[0x4][R0] ;  /* 0x01000000000e7b82 */ /* 0x0000620000000a00 */
[----:B------:R-:W-:Y:S01]  /*14e0*/  IMAD.U32 R5, RZ, RZ, UR5 ;  /* 0x00000005ff057e24 */ /* 0x000fe2000f8e00ff */
[----:B------:R-:W-:Y:S01]  /*14f0*/  ULDC.64 UR4, c[0x4][0x70] ;  /* 0x01001c0000047ab9 */ /* 0x000fe20000000a00 */
[----:B------:R-:W-:Y:S02]  /*1500*/  IMAD.U32 R10, RZ, RZ, UR6 ;  /* 0x00000006ff0a7e24 */ /* 0x000fe4000f8e00ff */
[----:B------:R-:W-:Y:S02]  /*1510*/  IMAD.U32 R6, RZ, RZ, UR4 ;  /* 0x00000004ff067e24 */ /* 0x000fe4000f8e00ff */
[----:B------:R-:W-:-:S02]  /*1520*/  IMAD.U32 R7, RZ, RZ, UR5 ;  /* 0x00000005ff077e24 */ /* 0x000fc4000f8e00ff */
[----:B------:R-:W-:Y:S02]  /*1530*/  IMAD.U32 R11, RZ, RZ, UR7 ;  /* 0x00000007ff0b7e24 */ /* 0x000fe4000f8e00ff */
[----:B------:R-:W-:Y:S02]  /*1540*/  IMAD.MOV.U32 R8, RZ, RZ, 0x1e1 ;  /* 0x000001e1ff087424 */ /* 0x000fe400078e00ff */
[----:B------:R-:W-:Y:S02]  /*1550*/  IMAD.MOV.U32 R12, RZ, RZ, 0x1 ;  /* 0x00000001ff0c7424 */ /* 0x000fe400078e00ff */
[----:B0-----:R-:W-:-:S07]  /*1560*/  IMAD.MOV.U32 R13, RZ, RZ, RZ ;  /* 0x000000ffff0d7224 */ /* 0x001fce00078e00ff */
[----:B------:R-:W-:-:S07]  /*1570*/  LEPC R20, `(.L_x_18) ;  /* 0x000000001014794e */ /* 0x000fce0000000000 */
[----:B-1---5:R-:W-:Y:S05]  /*1580*/  CALL.ABS.NOINC R14 ;  /* 0x000000000e007343 */ /* 0x022fea0003c00000 */
.L_x_18:
[----:B------:R-:W-:-:S13]  /*1590*/  ISETP.NE.AND P0, PT, R90, 0x3, PT ;  /* 0x000000035a00780c */ /* 0x000fda0003f05270 */
[----:B------:R-:W-:Y:S05]  /*15a0*/  @!P0 BRA `(.L_x_19) ;  /* 0x0000000000048947 */ /* 0x000fea0003800000 */
[----:B------:R-:W-:Y:S01]  /*15b0*/  BPT.TRAP 0x1 ;  /* 0x000000040000795c */ /* 0x000fe20000300000 */
.L_x_19:
[----:B------:R-:W2:Y:S01]  /*15c0*/  S2UR UR5, SR_CgaCtaId ;  /* 0x00000000000579c3 */ /* 0x000ea20000008800 */
[----:B------:R-:W-:Y:S01]  /*15d0*/  UMOV UR4, 0x400 ;  /* 0x0000040000047882 */ /* 0x000fe20000000000 */
[----:B------:R-:W-:Y:S02]  /*15e0*/  IMAD.U32 R0, RZ, RZ, UR38 ;  /* 0x00000026ff007e24 */ /* 0x000fe4000f8e00ff */
[----:B------:R-:W-:-:S03]  /*15f0*/  IMAD.U32 R3, RZ, RZ, UR39 ;  /* 0x00000027ff037e24 */ /* 0x000fc6000f8e00ff */
[----:B------:R-:W-:Y:S01]  /*1600*/  SHF.L.U32 R0, R0, 0x1f, RZ ;  /* 0x0000001f00007819 */ /* 0x000fe200000006ff */
[----:B--2---:R-:W-:-:S06]  /*1610*/  ULEA UR4, UR5, UR4, 0x18 ;  /* 0x0000000405047291 */ /* 0x004fcc000f8ec03f */
[----:B------:R-:W-:-:S04]  /*1620*/  IMAD.U32 R6, RZ, RZ, UR4 ;  /* 0x00000004ff067e24 */ /* 0x000fc8000f8e00ff */
[----:B------:R-:W-:-:S04]  /*1630*/  IMAD R3, R3, 0x8, R6 ;  /* 0x0000000803037824 */ /* 0x000fc800078e0206 */
[----:B------:R2:W3:Y:S01]  /*1640*/  SYNCS.PHASECHK.TRANS64.TRYWAIT P1, [R3+URZ], R0 ;  /* 0x00000000030075a7 */ /* 0x0004e2000802017f */
[----:B------:R-:W-:Y:S05]  /*1650*/  @!P0 BRA `(.L_x_20) ;  /* 0x0000000000048947 */ /* 0x000fea0003800000 */
[----:B------:R-:W-:Y:S01]  /*1660*/  BPT.TRAP 0x1 ;  /* 0x000000040000795c */ /* 0x000fe20000300000 */
.L_x_20:
[----:B---3--:R-:W-:Y:S05]  /*1670*/  @P1 BRA `(.L_x_21) ;  /* 0x0000000000081947 */ /* 0x008fea0003800000 */
[----:B------:R-:W3:Y:S02]  /*1680*/  SYNCS.PHASECHK.TRANS64.TRYWAIT P1, [R3+URZ], R0 ;  /* 0x00000000030075a7 */ /* 0x000ee4000802017f */
[----:B---3--:R-:W-:Y:S05]  /*1690*/  @!P1 BRA `(.L_x_22) ;  /* 0x0000006c00549947 */ /* 0x008fea0003800000 */
.L_x_21:
[----:B------:R-:W-:-:S04]  /*16a0*/  UISETP.LT.AND UP0, UPT, UR40, 0x1, UPT ;  /* 0x000000012800788c */ /* 0x000fc8000bf01270 */
[----:B------:R-:W-:-:S06]  /*16b0*/  USEL UR4, UR40, 0x1, UP0 ;  /* 0x0000000128047887 */ /* 0x000fcc0008000000 */
[----:B--23--:R-:W-:Y:S01]  /*16c0*/  IMAD.U32 R0, RZ, RZ, UR4 ;  /* 0x00000004ff007e24 */ /* 0x00cfe2000f8e00ff */
[----:B------:R-:W-:Y:S05]  /*16d0*/  WARPSYNC.ALL ;  /* 0x0000000000007948 */ /* 0x000fea0003800000 */
[----:B------:R-:W-:-:S04]  /*16e0*/  IADD3 R0, -R0, UR40, RZ ;  /* 0x0000002800007c10 */ /* 0x000fc8000fffe1ff */
[----:B------:R-:W-:Y:S02]  /*16f0*/  ISETP.GE.AND P1, PT, R0, 0x1, PT ;  /* 0x000000010000780c */ /* 0x000fe40003f26270 */
[----:B------:R-:W-:Y:S01]  /*1700*/  R2UR UR4, R6 ;  /* 0x00000000060472ca */ /* 0x000fe200000e0000 */
[----:B------:R-:W-:Y:S01]  /*1710*/  ULOP3.LUT UR41, UR41, 0x10000, URZ, 0xfc, !UPT ;  /* 0x0001000029297892 */ /* 0x000fe2000f8efc3f */
[----:B------:R-:W-:Y:S01]  /*1720*/  WARPGROUP.ARRIVE ;  /* 0x00000000000079c5 */ /* 0x000fe20000000000 */
[----:B------:R-:W-:Y:S01]  /*1730*/  UMOV UR5, 0x80000020 ;  /* 0x8000002000057882 */ /* 0x000fe20000000000 */
[----:B------:R-:W-:-:S09]  /*1740*/  UMOV UR7, 0x80000020 ;  /* 0x8000002000077882 */ /* 0x000fd20000000000 */
[----:B------:R-:W-:-:S04]  /*1750*/  UIADD3 UR4, UR4, 0x1c200, URZ ;  /* 0x0001c20004047890 */ /* 0x000fc8000fffe03f */
[----:B------:R-:W-:-:S04]  /*1760*/  USHF.R.U32.HI UR4, URZ, 0x4, UR4 ;  /* 0x000000043f047899 */ /* 0x000fc80008011604 */
[----:B------:R-:W-:-:S04]  /*1770*/  ULOP3.LUT UR4, UR4, 0x3fff, URZ, 0xc0, !UPT ;  /* 0x00003fff04047892 */ /* 0x000fc8000f8ec03f */
[----:B------:R-:W-:Y:S02]  /*1780*/  ULOP3.LUT UR9, UR4, 0x10000, URZ, 0xfc, !UPT ;  /* 0x0001000004097892 */ /* 0x000fe4000f8efc3f */
[----:B------:R-:W-:Y:S02]  /*1790*/  ULEA UR4, UR39, UR41, 0x9 ;  /* 0x0000002927047291 */ /* 0x000fe4000f8e483f */
[----:B------:R-:W-:-:S09]  /*17a0*/  ULEA UR6, UR39, UR9, 0x9 ;  /* 0x0000000927067291 */ /* 0x000fd2000f8e483f */
[----:B------:R-:W-:Y:S01]  /*17b0*/  HGMMA.64x128x16.F32 R24, gdesc[UR4], RZ, !UPT, gsb0 ;  /* 0x01e00000041879f0 */ /* 0x000fe2000c0008ff */
[----:B------:R-:W-:Y:S02]  /*17c0*/  UIADD3 UR4, UR4, 0x2, URZ ;  /* 0x0000000204047890 */ /* 0x000fe4000fffe03f */
[----:B------:R-:W-:Y:S01]  /*17d0*/  UIADD3 UR6, UR6, 0x2, URZ ;  /* 0x0000000206067890 */ /* 0x000fe2000fffe03f */
[----:B------:R-:W-:Y:S01]  /*17e0*/  UMOV UR5, 0x80000020 ;  /* 0x8000002000057882 */ /* 0x000fe20000000000 */
[----:B------:R-:W-:Y:S01]  /*17f0*/  UMOV UR7, 0x80000020 ;  /* 0x8000002000077882 */ /* 0x000fe20000000000 */
[----:B------:R-:W-:Y:S02]  /*1800*/  WARPGROUP.DEPBAR.LE gsb0, 0x0 ;  /* 0x00008000000079c5 */ /* 0x000fe40000010000 */
[----:B------:R-:W-:-:S06]  /*1810*/  WARPGROUP.ARRIVE ;  /* 0x00000000000079c5 */ /* 0x000fcc0000000000 */
[----:B------:R-:W-:Y:S03]  /*1820*/  HGMMA.64x128x16.F32 R24, gdesc[UR4], R24, gsb0 ;  /* 0x01e00000041879f0 */ /* 0x000fe60008000818 */
[----:B------:R-:W-:Y:S02]  /*1830*/  WARPGROUP.DEPBAR.LE gsb0, 0x0 ;  /* 0x00008000000079c5 */ /* 0x000fe40000010000 */
[----:B------:R-:W-:Y:S05]  /*1840*/  @!P1 BRA `(.L_x_23) ;  /* 0x0000000000e49947 */ /* 0x000fea0003800000 */
[----:B------:R-:W-:Y:S02]  /*1850*/  UIADD3 UR4, UR39, 0x1, URZ ;  /* 0x0000000127047890 */ /* 0x000fe4000fffe03f */
[----:B------:R-:W-:Y:S02]  /*1860*/  IMAD.U32 R3, RZ, RZ, UR39 ;  /* 0x00000027ff037e24 */ /* 0x000fe4000f8e00ff */
[----:B------:R-:W-:-:S04]  /*1870*/  UISETP.NE.AND UP0, UPT, UR4, 0xe, UPT ;  /* 0x0000000e0400788c */ /* 0x000fc8000bf05270 */
[----:B------:R-:W-:Y:S02]  /*1880*/  USEL UR5, URZ, 0x1, UP0 ;  /* 0x000000013f057887 */ /* 0x000fe40008000000 */
[----:B------:R-:W-:Y:S02]  /*1890*/  USEL UR8, UR4, URZ, UP0 ;  /* 0x0000003f04087287 */ /* 0x000fe40008000000 */
[----:B------:R-:W-:-:S06]  /*18a0*/  ULOP3.LUT UR5, UR38, UR5, URZ, 0x3c, !UPT ;  /* 0x0000000526057292 */ /* 0x000fcc000f8e3c3f */
[----:B------:R-:W-:-:S07]  /*18b0*/  IMAD.U32 R7, RZ, RZ, UR5 ;  /* 0x00000005ff077e24 */ /* 0x000fce000f8e00ff */
.L_x_30:
[----:B------:R-:W-:Y:S05]  /*18c0*/  @!P0 BRA `(.L_x_24) ;  /* 0x0000000000048947 */ /* 0x000fea0003800000 */
[----:B------:R-:W-:Y:S01]  /*18d0*/  BPT.TRAP 0x1 ;  /* 0x000000040000795c */ /* 0x000fe20000300000 */
.L_x_24:
[----:B------:R-:W2:Y:S01]  /*18e0*/  S2UR UR5, SR_CgaCtaId ;  /* 0x00000000000579c3 */ /* 0x000ea20000008800 */
[----:B------:R-:W-:Y:S01]  /*18f0*/  UMOV UR4, 0x400 ;  /* 0x0000040000047882 */ /* 0x000fe20000000000 */
[----:B01----:R-:W-:Y:S01]  /*1900*/  IMAD.U32 R5, RZ, RZ, UR8 ;  /* 0x00000008ff057e24 */ /* 0x003fe2000f8e00ff */
[----:B------:R-:W-:Y:S01]  /*1910*/  SHF.L.U32 R4, R7, 0x1f, RZ ;  /* 0x0000001f07047819 */ /* 0x000fe200000006ff */
[----:B--2---:R-:W-:-:S06]  /*1920*/  ULEA UR4, UR5, UR4, 0x18 ;  /* 0x0000000405047291 */ /* 0x004fcc000f8ec03f */
[----:B------:R-:W-:-:S04]  /*1930*/  IMAD.U32 R6, RZ, RZ, UR4 ;  /* 0x00000004ff067e24 */ /* 0x000fc8000f8e00ff */
[----:B------:R-:W-:-:S04]  /*1940*/  IMAD R5, R5, 0x8, R6 ;  /* 0x0000000805057824 */ /* 0x000fc800078e0206 */
[----:B------:R0:W1:Y:S01]  /*1950*/  SYNCS.PHASECHK.TRANS64.TRYWAIT P1, [R5+URZ], R4 ;  /* 0x00000004050075a7 */ /* 0x000062000802017f */
[----:B------:R-:W-:Y:S05]  /*1960*/  @!P0 BRA `(.L_x_25) ;  /* 0x0000000000048947 */ /* 0x000fea0003800000 */
[----:B------:R-:W-:Y:S01]  /*1970*/  BPT.TRAP 0x1 ;  /* 0x000000040000795c */ /* 0x000fe20000300000 */
.L_x_25:
[----:B-1----:R-:W-:Y:S05]  /*1980*/  @P1 BRA `(.L_x_26) ;  /* 0x0000000000081947 */ /* 0x002fea0003800000 */
[----:B------:R-:W1:Y:S02]  /*1990*/  SYNCS.PHASECHK.TRANS64.TRYWAIT P1, [R5+URZ], R4 ;  /* 0x00000004050075a7 */ /* 0x000e64000802017f */
[----:B-1----:R-:W-:Y:S05]  /*19a0*/  @!P1 BRA `(.L_x_27) ;  /* 0x0000006800a49947 */ /* 0x002fea0003800000 */
.L_x_26:
[----:B------:R-:W-:Y:S01]  /*19b0*/  ULEA UR4, UR8, UR41, 0x9 ;  /* 0x0000002908047291 */ /* 0x000fe2000f8e483f */
[----:B------:R-:W-:Y:S01]  /*19c0*/  WARPGROUP.ARRIVE ;  /* 0x00000000000079c5 */ /* 0x000fe20000000000 */
[----:B------:R-:W-:Y:S01]  /*19d0*/  ULEA UR6, UR8, UR9, 0x9 ;  /* 0x0000000908067291 */ /* 0x000fe2000f8e483f */
[----:B------:R-:W-:Y:S01]  /*19e0*/  UMOV UR5, 0x80000020 ;  /* 0x8000002000057882 */ /* 0x000fe20000000000 */
[----:B------:R-:W-:-:S07]  /*19f0*/  UMOV UR7, 0x80000020 ;  /* 0x8000002000077882 */ /* 0x000fce0000000000 */
[----:B------:R-:W-:Y:S01]  /*1a00*/  HGMMA.64x128x16.F32 R24, gdesc[UR4], R24, gsb0 ;  /* 0x01e00000041879f0 */ /* 0x000fe20008000818 */
        /* <DEDUP_REMOVED lines=9> */
[----:B------:R-:W-:Y:S01]  /*1aa0*/  BPT.TRAP 0x1 ;  /* 0x000000040000795c */ /* 0x000fe20000300000 */
.L_x_28:
[----:B------:R-:W-:-:S13]  /*1ab0*/  ISETP.NE.AND P1, PT, R22, RZ, PT ;  /* 0x000000ff1600720c */ /* 0x000fda0003f25270 */
[----:B01----:R-:W-:-:S04]  /*1ac0*/  @P1 IMAD R4, R3, 0x8, R6 ;  /* 0x0000000803041824 */ /* 0x003fc800078e0206 */
[----:B------:R-:W-:-:S05]  /*1ad0*/  @P1 VIADD R4, R4, 0x70 ;  /* 0x0000007004041836 */ /* 0x000fca0000000000 */
[----:B------:R-:W-:-:S04]  /*1ae0*/  @P1 PRMT R4, R23, 0x654, R4 ;  /* 0x0000065417041816 */ /* 0x000fc80000000004 */
[----:B------:R0:W-:Y:S01]  /*1af0*/  @P1 SYNCS.ARRIVE.TRANS64.RED.A1T0 RZ, [R4+URZ], RZ ;  /* 0x000000ff04ff19a7 */ /* 0x0001e2000810043f */
[----:B------:R-:W-:-:S13]  /*1b00*/  ISETP.GT.U32.AND P1, PT, R19, 0x1, PT ;  /* 0x000000011300780c */ /* 0x000fda0003f24070 */
[----:B0-----:R-:W-:Y:S05]  /*1b10*/  @P1 BRA `(.L_x_29) ;  /* 0x0000000000041947 */ /* 0x001fea0003800000 */
[----:B------:R-:W-:Y:S01]  /*1b20*/  BPT.TRAP 0x1 ;  /* 0x000000040000795c */ /* 0x000fe20000300000 */
.L_x_29:
[----:B------:R-:W-:Y:S01]  /*1b30*/  UIADD3 UR8, UR8, 0x1, URZ ;  /* 0x0000000108087890 */ /* 0x000fe2000fffe03f */
[C---:B------:R-:W-:Y:S01]  /*1b40*/  ISETP.GT.AND P2, PT, R0.reuse, 0x1, PT ;  /* 0x000000010000780c */ /* 0x040fe20003f44270 */
[----:B------:R-:W-:Y:S02]  /*1b50*/  VIADD R3, R3, 0x1 ;  /* 0x0000000103037836 */ /* 0x000fe40000000000 */
[----:B------:R-:W-:Y:S01]  /*1b60*/  UISETP.NE.AND UP0, UPT, UR8, 0xe, UPT ;  /* 0x0000000e0800788c */ /* 0x000fe2000bf05270 */
[----:B------:R-:W-:Y:S02]  /*1b70*/  VIADD R0, R0, 0xffffffff ;  /* 0xffffffff00007836 */ /* 0x000fe40000000000 */
[C---:B------:R-:W-:Y:S01]  /*1b80*/  ISETP.NE.AND P1, PT, R3.reuse, 0xe, PT ;  /* 0x0000000e0300780c */ /* 0x040fe20003f25270 */
[----:B------:R-:W-:Y:S02]  /*1b90*/  USEL UR4, URZ, 0x1, UP0 ;  /* 0x000000013f047887 */ /* 0x000fe40008000000 */
[----:B------:R-:W-:Y:S01]  /*1ba0*/  USEL UR8, UR8, URZ, UP0 ;  /* 0x0000003f08087287 */ /* 0x000fe20008000000 */
[----:B------:R-:W-:-:S03]  /*1bb0*/  SEL R3, R3, RZ, P1 ;  /* 0x000000ff03037207 */ /* 0x000fc60000800000 */
[----:B------:R-:W-:Y:S01]  /*1bc0*/  LOP3.LUT R7, R7, UR4, RZ, 0x3c, !PT ;  /* 0x0000000407077c12 */ /* 0x000fe2000f8e3cff */
[----:B------:R-:W-:Y:S07]  /*1bd0*/  @P2 BRA `(.L_x_30) ;  /* 0xfffffffc00382947 */ /* 0x000fee000383ffff */
.L_x_23:
[----:B------:R-:W2:Y:S02]  /*1be0*/  LDC R0, c[0x0][0x28c] ;  /* 0x0000a300ff007b82 */ /* 0x000ea40000000800 */
[----:B--2---:R-:W-:-:S13]  /*1bf0*/  ISETP.GE.AND P1, PT, R0, 0x1, PT ;  /* 0x000000010000780c */ /* 0x004fda0003f26270 */
[----:B------:R-:W-:Y:S05]  /*1c00*/  @!P1 BRA `(.L_x_31) ;  /* 0x0000000000549947 */ /* 0x000fea0003800000 */
[----:B------:R-:W-:Y:S05]  /*1c10*/  @!P0 BRA `(.L_x_32) ;  /* 0x0000000000048947 */ /* 0x000fea0003800000 */
[----:B------:R-:W-:Y:S01]  /*1c20*/  BPT.TRAP 0x1 ;  /* 0x000000040000795c */ /* 0x000fe20000300000 */
.L_x_32:
[----:B------:R-:W-:Y:S01]  /*1c30*/  ISETP.NE.AND P0, PT, R22, RZ, PT ;  /* 0x000000ff1600720c */ /* 0x000fe20003f05270 */
[----:B------:R-:W-:Y:S01]  /*1c40*/  BSSY B0, `(.L_x_33) ;  /* 0x000000f000007945 */ /* 0x000fe20003800000 */
[----:B------:R-:W-:-:S11]  /*1c50*/  ISETP.GT.U32.AND P1, PT, R19, 0x1, PT ;  /* 0x000000011300780c */ /* 0x000fd60003f24070 */
[----:B------:R-:W-:Y:S05]  /*1c60*/  @!P0 BRA `(.L_x_34) ;  /* 0x0000000000308947 */ /* 0x000fea0003800000 */
[----:B------:R-:W-:-:S04]  /*1c70*/  UISETP.LT.AND UP0, UPT, UR40, 0x1, UPT ;  /* 0x000000012800788c */ /* 0x000fc8000bf01270 */
[----:B------:R-:W-:-:S04]  /*1c80*/  USEL UR6, UR40, 0x1, UP0 ;  /* 0x0000000128067887 */ /* 0x000fc80008000000 */
[----:B------:R-:W-:-:S04]  /*1c90*/  UIADD3 UR6, UR39, UR40, -UR6 ;  /* 0x0000002827067290 */ /* 0x000fc8000fffe806 */
[----:B------:R-:W-:-:S04]  /*1ca0*/  USHF.R.U32.HI UR4, URZ, 0x1, UR6 ;  /* 0x000000013f047899 */ /* 0x000fc80008011606 */
[----:B------:R-:W-:-:S04]  /*1cb0*/  UIMAD.WIDE.U32 UR4, UR4, -0x6db6db6d, URZ ;  /* 0x92492493040478a5 */ /* 0x000fc8000f8e003f */
[----:B------:R-:W-:-:S04]  /*1cc0*/  USHF.R.U32.HI UR4, URZ, 0x2, UR5 ;  /* 0x000000023f047899 */ /* 0x000fc80008011605 */
[----:B------:R-:W-:-:S06]  /*1cd0*/  UIMAD UR6, UR4, -0xe, UR6 ;  /* 0xfffffff2040678a4 */ /* 0x000fcc000f8e0206 */
[----:B------:R-:W-:-:S04]  /*1ce0*/  IMAD.U32 R3, RZ, RZ, UR6 ;  /* 0x00000006ff037e24 */ /* 0x000fc8000f8e00ff */
[----:B------:R-:W-:-:S04]  /*1cf0*/  IMAD R0, R3, 0x8, R6 ;  /* 0x0000000803007824 */ /* 0x000fc800078e0206 */
[----:B------:R-:W-:-:S05]  /*1d00*/  VIADD R0, R0, 0x70 ;  /* 0x0000007000007836 */ /* 0x000fca0000000000 */
[----:B------:R-:W-:-:S04]  /*1d10*/  PRMT R0, R23, 0x654, R0 ;  /* 0x0000065417007816 */ /* 0x000fc80000000000 */
[----:B------:R2:W-:Y:S03]  /*1d20*/  SYNCS.ARRIVE.TRANS64.RED.A1T0 RZ, [R0+URZ], RZ ;  /* 0x000000ff00ff79a7 */ /* 0x0005e6000810043f */
.L_x_34:
[----:B------:R-:W-:Y:S05]  /*1d30*/  BSYNC B0 ;  /* 0x0000000000007941 */ /* 0x000fea0003800000 */
.L_x_33:
[----:B------:R-:W-:Y:S05]  /*1d40*/  @P1 BRA `(.L_x_31) ;  /* 0x0000000000041947 */ /* 0x000fea0003800000 */
[----:B------:R-:W-:Y:S01]  /*1d50*/  BPT.TRAP 0x1 ;  /* 0x000000040000795c */ /* 0x000fe20000300000 */
.L_x_31:
[----:B------:R-:W3:Y:S01]  /*1d60*/  LDC R6, c[0x0][0x288] ;  /* 0x0000a200ff067b82 */ /* 0x000ee20000000800 */
[--C-:B--2---:R-:W-:Y:S01]  /*1d70*/  SHF.R.U32.HI R0, RZ, 0x2, R18.reuse ;  /* 0x00000002ff007819 */ /* 0x104fe20000011612 */
[----:B------:R-:W-:Y:S01]  /*1d80*/  IMAD.SHL.U32 R93, R93, 0x80, RZ ;  /* 0x000000805d5d7824 */ /* 0x000fe200078e00ff */
[----:B01----:R-:W-:Y:S01]  /*1d90*/  SHF.R.U32.HI R5, RZ, 0x7, R18 ;  /* 0x00000007ff057819 */ /* 0x003fe20000011612 */
[----:B------:R-:W-:Y:S01]  /*1da0*/  UIADD3 UR39, UR40, UR39, URZ ;  /* 0x0000002728277290 */ /* 0x000fe2000fffe03f */
[----:B------:R-:W-:Y:S01]  /*1db0*/  LOP3.LUT R3, R0, 0x7, RZ, 0xc0, !PT ;  /* 0x0000000700037812 */ /* 0x000fe200078ec0ff */
[----:B------:R-:W-:Y:S01]  /*1dc0*/  ULDC UR7, c[0x0][0x284] ;  /* 0x0000a10000077ab9 */ /* 0x000fe20000000800 */
[----:B------:R-:W-:Y:S01]  /*1dd0*/  LOP3.LUT R0, R5, 0x1, RZ, 0xc0, !PT ;  /* 0x0000000105007812 */ /* 0x000fe200078ec0ff */
[----:B------:R-:W-:Y:S01]  /*1de0*/  UISETP.GT.U32.AND UP0, UPT, UR39, 0xd, UPT ;  /* 0x0000000d2700788c */ /* 0x000fe2000bf04070 */
[C---:B------:R-:W-:Y:S01]  /*1df0*/  LOP3.LUT R4, R18.reuse, 0x60, RZ, 0xc0, !PT ;  /* 0x0000006012047812 */ /* 0x040fe200078ec0ff */
[----:B------:R-:W-:Y:S01]  /*1e00*/  USHF.R.U32.HI UR4, URZ, 0x1, UR39 ;  /* 0x000000013f047899 */ /* 0x000fe20008011627 */
[----:B------:R-:W-:Y:S01]  /*1e10*/  LOP3.LUT R5, R18, 0x3, RZ, 0xc0, !PT ;  /* 0x0000000312057812 */ /* 0x000fe200078ec0ff */
[----:B------:R-:W-:Y:S01]  /*1e20*/  IMAD.SHL.U32 R8, R0, 0x40, RZ ;  /* 0x0000004000087824 */ /* 0x000fe200078e00ff */
[----:B------:R-:W-:Y:S01]  /*1e30*/  SHF.R.U32.HI R4, RZ, 0x1, R4 ;  /* 0x00000001ff047819 */ /* 0x000fe20000011604 */
[----:B------:R-:W-:Y:S01]  /*1e40*/  UISETP.LT.U32.AND UP0, UPT, UR40, 0xe, UP0 ;  /* 0x0000000e2800788c */ /* 0x000fe20008701070 */
[----:B------:R-:W-:Y:S01]  /*1e50*/  SHF.R.S32.HI R15, RZ, 0x1f, R91 ;  /* 0x0000001fff0f7819 */ /* 0x000fe2000001145b */
[----:B------:R-:W-:Y:S01]  /*1e60*/  UISETP.GE.U32.AND UP1, UPT, UR40, 0xe, UPT ;  /* 0x0000000e2800788c */ /* 0x000fe2000bf26070 */
[--C-:B------:R-:W-:Y:S01]  /*1e70*/  IADD3 R7, RZ, -R4, -R3.reuse ;  /* 0x80000004ff077210 */ /* 0x100fe20007ffe803 */
[----:B------:R-:W-:Y:S01]  /*1e80*/  ULDC.64 UR8, c[0x0][0x5d0] ;  /* 0x0001740000087ab9 */ /* 0x000fe20000000a00 */
[----:B------:R-:W-:Y:S01]  /*1e90*/  LOP3.LUT R3, R8, 0x40, R3, 0xe2, !PT ;  /* 0x0000004008037812 */ /* 0x000fe200078ee203 */
[----:B------:R-:W-:Y:S01]  /*1ea0*/  IMAD.SHL.U32 R8, R18, 0x2, RZ ;  /* 0x0000000212087824 */ /* 0x000fe200078e00ff */
[----:B------:R-:W-:Y:S01]  /*1eb0*/  UIMAD.WIDE.U32 UR4, UR4, -0x6db6db6d, URZ ;  /* 0x92492493040478a5 */ /* 0x000fe2000f8e003f */
[C---:B------:R-:W-:Y:S01]  /*1ec0*/  IMAD.WIDE R10, R92.reuse, 0x80, RZ ;  /* 0x000000805c0a7825 */ /* 0x040fe200078e02ff */
[----:B------:R-:W-:Y:S01]  /*1ed0*/  USEL UR6, URZ, 0x1, !UP0 ;  /* 0x000000013f067887 */ /* 0x000fe2000c000000 */
[----:B---3--:R-:W-:Y:S01]  /*1ee0*/  ISETP.GE.AND P0, PT, R93, R6, PT ;  /* 0x000000065d00720c */ /* 0x008fe20003f06270 */
[----:B------:R-:W-:Y:S01]  /*1ef0*/  USHF.R.U32.HI UR4, URZ, 0x2, UR5 ;  /* 0x000000023f047899 */ /* 0x000fe20008011605 */
[----:B------:R-:W-:Y:S01]  /*1f00*/  IMAD R12, R5, -0x2, R6 ;  /* 0xfffffffe050c7824 */ /* 0x000fe200078e0206 */
[----:B------:R-:W-:Y:S01]  /*1f10*/  LOP3.LUT R8, R93, 0x6, R8, 0xf8, !PT ;  /* 0x000000065d087812 */ /* 0x000fe200078ef808 */
[----:B------:R-:W-:Y:S01]  /*1f20*/  IMAD.SHL.U32 R5, R92, 0x80, RZ ;  /* 0x000000805c057824 */ /* 0x000fe200078e00ff */
[----:B------:R-:W-:Y:S01]  /*1f30*/  ULOP3.LUT UR38, UR38, UR6, URZ, 0x3c, !UPT ;  /* 0x0000000626267292 */ /* 0x000fe2000f8e3c3f */
[----:B------:R-:W-:Y:S01]  /*1f40*/  IMAD R6, R15, UR8, RZ ;  /* 0x000000080f067c24 */ /* 0x000fe2000f8e02ff */
[----:B------:R-:W-:Y:S01]  /*1f50*/  SHF.R.S32.HI R9, RZ, 0x1f, R8 ;  /* 0x0000001fff097819 */ /* 0x000fe20000011408 */
[----:B------:R-:W-:Y:S01]  /*1f60*/  IMAD R0, R0, -0x40, R7 ;  /* 0xffffffc000007824 */ /* 0x000fe200078e0207 */
[----:B------:R-:W-:Y:S01]  /*1f70*/  ISETP.GE.OR P0, PT, R5, UR7, P0 ;  /* 0x0000000705007c0c */ /* 0x000fe20008706670 */
[C---:B------:R-:W-:Y:S01]  /*1f80*/  IMAD R13, R91.reuse, UR9, R6 ;  /* 0x000000095b0d7c24 */ /* 0x040fe2000f8e0206 */
[----:B------:R-:W-:Y:S01]  /*1f90*/  LOP3.LUT R105, R10, R3, R4, 0xfe, !PT ;  /* 0x000000030a697212 */ /* 0x000fe200078efe04 */
[----:B------:R-:W-:Y:S01]  /*1fa0*/  IMAD.WIDE.U32 R6, R91, UR8, R8 ;  /* 0x000000085b067c25 */ /* 0x000fe2000f8e0008 */
[----:B------:R-:W-:Y:S01]  /*1fb0*/  UIMAD UR39, UR4, -0xe, UR39 ;  /* 0xfffffff2042778a4 */ /* 0x000fe2000f8e0227 */
[----:B------:R-:W-:Y:S01]  /*1fc0*/  IADD3 R3, -R5, UR7, R0 ;  /* 0x0000000705037c10 */ /* 0x000fe2000fffe100 */
[----:B------:R-:W-:Y:S01]  /*1fd0*/  @UP1 ULOP3.LUT UR38, UR38, 0x1, UR4, 0x78, !UPT ;  /* 0x0000000126261892 */ /* 0x000fe2000f8e7804 */
[----:B------:R-:W-:-:S02]  /*1fe0*/  IMAD.IADD R7, R7, 0x1, R13 ;  /* 0x0000000107077824 */ /* 0x000fc400078e020d */
[----:B------:R-:W-:Y:S02]  /*1ff0*/  IMAD.IADD R4, R12, 0x1, -R93 ;  /* 0x000000010c047824 */ /* 0x000fe400078e0a5d */
[----:B------:R-:W-:Y:S02]  /*2000*/  IMAD.MOV.U32 R0, RZ, RZ, -0x1 ;  /* 0xffffffffff007424 */ /* 0x000fe400078e00ff */
[----:B------:R-:W-:Y:S05]  /*2010*/  @P0 BRA `(.L_x_35) ;  /* 0x0000004000240947 */ /* 0x000fea0003800000 */
[----:B------:R-:W0:Y:S01]  /*2020*/  LDC.64 R98, c[0x0][0x5c8] ;  /* 0x00017200ff627b82 */ /* 0x000e220000000a00 */
[----:B-----5:R-:W-:Y:S01]  /*2030*/  FSETP.NEU.AND P0, PT, R89, RZ, PT ;  /* 0x000000ff5900720b */ /* 0x020fe20003f0d000 */
[----:B------:R-:W-:Y:S01]  /*2040*/  BSSY B0, `(.L_x_35) ;  /* 0x0000406000007945 */ /* 0x000fe20003800000 */
[----:B------:R-:W-:-:S04]  /*2050*/  ISETP.GT.AND P2, PT, R4, RZ, PT ;  /* 0x000000ff0400720c */ /* 0x000fc80003f44270 */
[----:B------:R-:W-:Y:S01]  /*2060*/  ISETP.GT.AND P1, PT, R3, RZ, P2 ;  /* 0x000000ff0300720c */ /* 0x000fe20001724270 */
[-C--:B0-----:R-:W-:Y:S02]  /*2070*/  IMAD R12, R11, R98.reuse, RZ ;  /* 0x000000620b0c7224 */ /* 0x081fe400078e02ff */
[----:B------:R-:W-:-:S04]  /*2080*/  IMAD.WIDE.U32 R92, R105, R98, R6 ;  /* 0x00000062695c7225 */ /* 0x000fc800078e0006 */
[----:B------:R-:W-:-:S04]  /*2090*/  IMAD R5, R105, R99, R12 ;  /* 0x0000006369057224 */ /* 0x000fc800078e020c */
[----:B------:R-:W-:Y:S01]  /*20a0*/  IMAD.IADD R107, R93, 0x1, R5 ;  /* 0x000000015d6b7824 */ /* 0x000fe200078e0205 */
[----:B------:R-:W-:Y:S06]  /*20b0*/  @!P0 BRA `(.L_x_36) ;  /* 0x0000002c00288947 */ /* 0x000fec0003800000 */
[----:B------:R-:W0:Y:S01]  /*20c0*/  LDC.64 R96, c[0x0][0x5b8] ;  /* 0x00016e00ff607b82 */ /* 0x000e220000000a00 */
[----:B------:R-:W-:-:S07]  /*20d0*/  ULDC.64 UR4, c[0x0][0x5c0] ;  /* 0x0001700000047ab9 */ /* 0x000fce0000000a00 */
[----:B------:R-:W1:Y:S08]  /*20e0*/  LDC.64 R100, c[0x0][0x5b0] ;  /* 0x00016c00ff647b82 */ /* 0x000e700000000a00 */
[----:B------:R-:W2:Y:S01]  /*20f0*/  LDC.64 R102, c[0x0][0x5a8] ;  /* 0x00016a00ff667b82 */ /* 0x000ea20000000a00 */
[-C--:B0-----:R-:W-:Y:S02]  /*2100*/  IMAD R6, R15, R96.reuse, RZ ;  /* 0x000000600f067224 */ /* 0x081fe400078e02ff */
[----:B------:R-:W-:-:S04]  /*2110*/  IMAD.WIDE.U32 R94, R91, R96, R8 ;  /* 0x000000605b5e7225 */ /* 0x000fc800078e0008 */
[----:B------:R-:W-:Y:S02]  /*2120*/  IMAD R93, R91, R97, R6 ;  /* 0x000000615b5d7224 */ /* 0x000fe400078e0206 */
[-C--:B-1----:R-:W-:Y:S02]  /*2130*/  IMAD R10, R11, R100.reuse, RZ ;  /* 0x000000640b0a7224 */ /* 0x082fe400078e02ff */
[----:B------:R-:W-:Y:S02]  /*2140*/  IMAD.IADD R13, R95, 0x1, R93 ;  /* 0x000000015f0d7824 */ /* 0x000fe400078e025d */
[----:B------:R-:W-:Y:S02]  /*2150*/  IMAD.MOV.U32 R12, RZ, RZ, R94 ;  /* 0x000000ffff0c7224 */ /* 0x000fe400078e005e */
[C---:B------:R-:W-:Y:S02]  /*2160*/  IMAD R97, R105.reuse, R101, R10 ;  /* 0x0000006569617224 */ /* 0x040fe400078e020a */
[----:B------:R-:W-:-:S04]  /*2170*/  IMAD.WIDE.U32 R6, R105, R100, R12 ;  /* 0x0000006469067225 */ /* 0x000fc800078e000c */
[----:B------:R-:W-:Y:S01]  /*2180*/  IMAD.IADD R5, R7, 0x1, R97 ;  /* 0x0000000107057824 */ /* 0x000fe200078e0261 */
[----:B--2---:R-:W-:-:S04]  /*2190*/  LEA R14, P0, R6, R102, 0x1 ;  /* 0x00000066060e7211 */ /* 0x004fc800078008ff */
[----:B------:R-:W-:-:S05]  /*21a0*/  LEA.HI.X R15, R6, R103, R5, 0x1, P0 ;  /* 0x00000067060f7211 */ /* 0x000fca00000f0c05 */
[----:B------:R0:W2:Y:S01]  /*21b0*/  @P1 LDG.E.LTC128B.U16 R5, desc[UR36][R14.64] ;  /* 0x000000240e051981 */ /* 0x0000a2000c1e1520 */
[----:B------:R-:W-:Y:S01]  /*21c0*/  IMAD.WIDE.U32 R6, R105, R100, R8 ;  /* 0x0000006469067225 */ /* 0x000fe200078e0008 */
[----:B------:R-:W-:Y:S03]  /*21d0*/  BSSY B1, `(.L_x_37) ;  /* 0x0000013000017945 */ /* 0x000fe60003800000 */
[----:B------:R-:W-:Y:S02]  /*21e0*/  IMAD.IADD R7, R97, 0x1, R7 ;  /* 0x0000000161077824 */ /* 0x000fe400078e0207 */
[----:B------:R-:W-:Y:S01]  /*21f0*/  IMAD.WIDE.U32 R20, R91, R96, R6 ;  /* 0x000000605b147225 */ /* 0x000fe200078e0006 */
[----:B0-----:R-:W-:-:S03]  /*2200*/  SHF.L.U64.HI R15, R100, 0x3, R101 ;  /* 0x00000003640f7819 */ /* 0x001fc60000010265 */
[----:B------:R-:W-:Y:S01]  /*2210*/  IMAD.IADD R7, R93, 0x1, R21 ;  /* 0x000000015d077824 */ /* 0x000fe200078e0215 */
[----:B------:R-:W-:Y:S01]  /*2220*/  LEA R6, P4, R20, R102, 0x1 ;  /* 0x0000006614067211 */ /* 0x000fe200078808ff */
[----:B------:R-:W-:-:S03]  /*2230*/  IMAD.SHL.U32 R14, R100, 0x8, RZ ;  /* 0x00000008640e7824 */ /* 0x000fc600078e00ff */
[----:B------:R-:W-:Y:S01]  /*2240*/  LEA.HI.X R7, R20, R103, R7, 0x1, P4 ;  /* 0x0000006714077211 */ /* 0x000fe200020f0c07 */
[----:B--2---:R-:W-:-:S05]  /*2250*/  HADD2.F32 R10, -RZ, R5.H0_H0 ;  /* 0x20000005ff0a7230 */ /* 0x004fca0000004100 */
[----:B------:R-:W-:Y:S01]  /*2260*/  FMUL R11, R10, R89 ;  /* 0x000000590a0b7220 */ /* 0x000fe20000400000 */
[----:B------:R-:W-:-:S03]  /*2270*/  LEA R10, P0, R92, UR4, 0x1 ;  /* 0x000000045c0a7c11 */ /* 0x000fc6000f8008ff */
[----:B------:R-:W-:Y:S01]  /*2280*/  FFMA R24, R24, R88, R11 ;  /* 0x0000005818187223 */ /* 0x000fe2000000000b */
[----:B------:R-:W-:Y:S02]  /*2290*/  LEA.HI.X R11, R92, UR5, R107, 0x1, P0 ;  /* 0x000000055c0b7c11 */ /* 0x000fe400080f0c6b */
[----:B------:R-:W-:Y:S02]  /*22a0*/  ISETP.GT.AND P0, PT, R4, 0x1, PT ;  /* 0x000000010400780c */ /* 0x000fe40003f04270 */
[----:B------:R-:W-:Y:S02]  /*22b0*/  F2FP.F16.F32.PACK_AB R24, RZ, R24 ;  /* 0x00000018ff18723e */ /* 0x000fe400000000ff */
[----:B------:R-:W-:-:S03]  /*22c0*/  ISETP.GT.AND P3, PT, R3, RZ, P0 ;  /* 0x000000ff0300720c */ /* 0x000fc60000764270 */
[----:B------:R0:W-:Y:S10]  /*22d0*/  @P1 STG.E.U16 desc[UR36][R10.64], R24 ;  /* 0x000000180a001986 */ /* 0x0001f4000c101524 */
[----:B------:R-:W-:Y:S05]  /*22e0*/  @!P3 BRA `(.L_x_38) ;  /* 0x000000000004b947 */ /* 0x000fea0003800000 */
[----:B------:R1:W5:Y:S02]  /*22f0*/  LDG.E.LTC128B.U16 R5, desc[UR36][R6.64+0x2] ;  /* 0x0000022406057981 */ /* 0x000364000c1e1520 */
.L_x_38:
[----:B------:R-:W-:Y:S05]  /*2300*/  BSYNC B1 ;  /* 0x0000000000017941 */ /* 0x000fea0003800000 */
.L_x_37:
[----:B-----5:R-:W-:Y:S01]  /*2310*/  HADD2.F32 R12, -RZ, R5.H0_H0 ;  /* 0x20000005ff0c7230 */ /* 0x020fe20000004100 */
[----:B------:R-:W-:Y:S01]  /*2320*/  ISETP.GT.AND P2, PT, R3, 0x8, P2 ;  /* 0x000000080300780c */ /* 0x000fe20001744270 */
[----:B------:R-:W-:Y:S01]  /*2330*/  IMAD.WIDE.U32 R20, R105, R100, R14 ;  /* 0x0000006469147225 */ /* 0x000fe200078e000e */
[----:B0-----:R-:W-:-:S03]  /*2340*/  PRMT R24, R5, 0x7610, R24 ;  /* 0x0000761005187816 */ /* 0x001fc60000000018 */
[----:B------:R-:W-:Y:S01]  /*2350*/  FMUL R12, R12, R89 ;  /* 0x000000590c0c7220 */ /* 0x000fe20000400000 */
[----:B------:R-:W-:Y:S01]  /*2360*/  IMAD.IADD R97, R97, 0x1, R21 ;  /* 0x0000000161617824 */ /* 0x000fe200078e0215 */
[----:B------:R-:W-:Y:S02]  /*2370*/  IADD3 R94, P1, R94, R20, RZ ;  /* 0x000000145e5e7210 */ /* 0x000fe40007f3e0ff */
[----:B------:R-:W-:-:S03]  /*2380*/  FFMA R12, R25, R88, R12 ;  /* 0x00000058190c7223 */ /* 0x000fc6000000000c */
[----:B------:R-:W-:Y:S01]  /*2390*/  IMAD.X R13, R97, 0x1, R13, P1 ;  /* 0x00000001610d7824 */ /* 0x000fe200008e060d */
[C---:B------:R-:W-:Y:S02]  /*23a0*/  LEA R14, P1, R94.reuse, R102, 0x1 ;  /* 0x000000665e0e7211 */ /* 0x040fe400078208ff */
[----:B------:R-:W-:Y:S02]  /*23b0*/  F2FP.F16.F32.PACK_AB R12, RZ, R12 ;  /* 0x0000000cff0c723e */ /* 0x000fe400000000ff */
[----:B------:R-:W-:Y:S02]  /*23c0*/  LEA.HI.X R15, R94, R103, R13, 0x1, P1 ;  /* 0x000000675e0f7211 */ /* 0x000fe400008f0c0d */
[----:B------:R-:W-:-:S05]  /*23d0*/  PRMT R21, R12, 0x7610, R21 ;  /* 0x000076100c157816 */ /* 0x000fca0000000015 */
[----:B------:R0:W-:Y:S04]  /*23e0*/  @P3 STG.E.U16 desc[UR36][R10.64+0x2], R21 ;  /* 0x000002150a003986 */ /* 0x0001e8000c101524 */
[----:B------:R-:W2:Y:S01]  /*23f0*/  @P2 LDG.E.LTC128B.U16 R24, desc[UR36][R14.64] ;  /* 0x000000240e182981 */ /* 0x000ea2000c1e1520 */
[----:B------:R-:W-:Y:S01]  /*2400*/  IADD3 R20, P1, R8, R20, RZ ;  /* 0x0000001408147210 */ /* 0x000fe20007f3e0ff */
[----:B------:R-:W-:Y:S01]  /*2410*/  BSSY B1, `(.L_x_39) ;  /* 0x0000011000017945 */ /* 0x000fe20003800000 */
[C---:B------:R-:W-:Y:S02]  /*2420*/  SHF.L.U64.HI R13, R98.reuse, 0x4, R99 ;  /* 0x00000004620d7819 */ /* 0x040fe40000010263 */
[----:B------:R-:W-:Y:S01]  /*2430*/  ISETP.GT.AND P0, PT, R3, 0x8, P0 ;  /* 0x000000080300780c */ /* 0x000fe20000704270 */
[----:B0-----:R-:W-:Y:S01]  /*2440*/  IMAD.X R21, R9, 0x1, R97, P1 ;  /* 0x0000000109157824 */ /* 0x001fe200008e0661 */
[----:B------:R-:W-:Y:S01]  /*2450*/  LEA R12, P1, R98, R10, 0x4 ;  /* 0x0000000a620c7211 */ /* 0x000fe200078220ff */
[----:B------:R-:W-:-:S04]  /*2460*/  IMAD.WIDE.U32 R20, R91, R96, R20 ;  /* 0x000000605b147225 */ /* 0x000fc800078e0014 */
[----:B------:R-:W-:Y:S02]  /*2470*/  IMAD.X R13, R13, 0x1, R11, P1 ;  /* 0x000000010d0d7824 */ /* 0x000fe400008e060b */
[----:B------:R-:W-:Y:S02]  /*2480*/  IMAD.IADD R9, R93, 0x1, R21 ;  /* 0x000000015d097824 */ /* 0x000fe400078e0215 */
[----:B--2---:R-:W-:-:S05]  /*2490*/  HADD2.F32 R8, -RZ, R24.H0_H0 ;  /* 0x20000018ff087230 */ /* 0x004fca0000004100 */
[----:B------:R-:W-:Y:S01]  /*24a0*/  FMUL R5, R8, R89 ;  /* 0x0000005908057220 */ /* 0x000fe20000400000 */
[----:B------:R-:W-:-:S03]  /*24b0*/  LEA R8, P3, R20, R102, 0x1 ;  /* 0x0000006614087211 */ /* 0x000fc600078608ff */
[----:B------:R-:W-:Y:S01]  /*24c0*/  FFMA R5, R26, R88, R5 ;  /* 0x000000581a057223 */ /* 0x000fe20000000005 */
[----:B------:R-:W-:-:S04]  /*24d0*/  LEA.HI.X R9, R20, R103, R9, 0x1, P3 ;  /* 0x0000006714097211 */ /* 0x000fc800018f0c09 */
[----:B------:R-:W-:-:S05]  /*24e0*/  F2FP.F16.F32.PACK_AB R5, RZ, R5 ;  /* 0x00000005ff05723e */ /* 0x000fca00000000ff */
[----:B------:R0:W-:Y:S01]  /*24f0*/  @P2 STG.E.U16 desc[UR36][R12.64], R5 ;  /* 0x000000050c002986 */ /* 0x0001e2000c101524 */
[----:B------:R-:W-:Y:S05]  /*2500*/  @!P0 BRA `(.L_x_40) ;  /* 0x0000000000048947 */ /* 0x000fea0003800000 */
[----:B------:R2:W5:Y:S02]  /*2510*/  LDG.E.LTC128B.U16 R24, desc[UR36][R8.64+0x2] ;  /* 0x0000022408187981 */ /* 0x000564000c1e1520 */
.L_x_40:
[----:B------:R-:W-:Y:S05]  /*2520*/  BSYNC B1 ;  /* 0x0000000000017941 */ /* 0x000fea0003800000 */
.L_x_39:
[----:B-----5:R-:W-:Y:S01]  /*2530*/  HADD2.F32 R14, -RZ, R24.H0_H0 ;  /* 0x20000018ff0e7230 */ /* 0x020fe20000004100 */
[----:B------:R-:W-:Y:S01]  /*2540*/  ISETP.GT.AND P1, PT, R4, 0x8, PT ;  /* 0x000000080400780c */ /* 0x000fe20003f24270 */
[----:B------:R-:W-:Y:S03]  /*2550*/  BSSY B1, `(.L_x_41) ;  /* 0x0000008000017945 */ /* 0x000fe60003800000 */
[----:B------:R-:W-:Y:S01]  /*2560*/  FMUL R14, R14, R89 ;  /* 0x000000590e0e7220 */ /* 0x000fe20000400000 */
[----:B------:R-:W-:-:S03]  /*2570*/  ISETP.GT.AND P2, PT, R3, RZ, P1 ;  /* 0x000000ff0300720c */ /* 0x000fc60000f44270 */
[----:B------:R-:W-:-:S05]  /*2580*/  FFMA R14, R27, R88, R14 ;  /* 0x000000581b0e7223 */ /* 0x000fca000000000e */
[----:B------:R-:W-:-:S05]  /*2590*/  F2FP.F16.F32.PACK_AB R14, RZ, R14 ;  /* 0x0000000eff0e723e */ /* 0x000fca00000000ff */
[----:B------:R3:W-:Y:S01]  /*25a0*/  @P0 STG.E.U16 desc[UR36][R12.64+0x2], R14 ;  /* 0x0000020e0c000986 */ /* 0x0007e2000c101524 */
[----:B------:R-:W-:Y:S05]  /*25b0*/  @!P2 BRA `(.L_x_42) ;  /* 0x000000000004a947 */ /* 0x000fea0003800000 */
[----:B------:R4:W5:Y:S02]  /*25c0*/  LDG.E.LTC128B.U16 R24, desc[UR36][R6.64+0x10] ;  /* 0x0000102406187981 */ /* 0x000964000c1e1520 */
.L_x_42:
[----:B------:R-:W-:Y:S05]  /*25d0*/  BSYNC B1 ;  /* 0x0000000000017941 */ /* 0x000fea0003800000 */
.L_x_41:
[----:B---3-5:R-:W-:Y:S01]  /*25e0*/  HADD2.F32 R14, -RZ, R24.H0_H0 ;  /* 0x20000018ff0e7230 */ /* 0x028fe20000004100 */
[----:B------:R-:W-:Y:S01]  /*25f0*/  ISETP.GT.AND P0, PT, R4, 0x9, PT ;  /* 0x000000090400780c */ /* 0x000fe20003f04270 */
[----:B------:R-:W-:Y:S03]  /*2600*/  BSSY B1, `(.L_x_43) ;  /* 0x0000008000017945 */ /* 0x000fe60003800000 */
[----:B0-----:R-:W-:Y:S01]  /*2610*/  FMUL R5, R14, R89 ;  /* 0x000000590e057220 */ /* 0x001fe20000400000 */
[----:B------:R-:W-:-:S03]  /*2620*/  ISETP.GT.AND P3, PT, R3, RZ, P0 ;  /* 0x000000ff0300720c */ /* 0x000fc60000764270 */
[----:B------:R-:W-:-:S05]  /*2630*/  FFMA R5, R28, R88, R5 ;  /* 0x000000581c057223 */ /* 0x000fca0000000005 */
[----:B------:R-:W-:-:S05]  /*2640*/  F2FP.F16.F32.PACK_AB R5, RZ, R5 ;  /* 0x00000005ff05723e */ /* 0x000fca00000000ff */
[----:B------:R0:W-:Y:S01]  /*2650*/  @P2 STG.E.U16 desc[UR36][R10.64+0x10], R5 ;  /* 0x000010050a002986 */ /* 0x0001e2000c101524 */
[----:B------:R-:W-:Y:S05]  /*2660*/  @!P3 BRA `(.L_x_44) ;  /* 0x000000000004b947 */ /* 0x000fea0003800000 */
[----:B------:R3:W5:Y:S02]  /*2670*/  LDG.E.LTC128B.U16 R24, desc[UR36][R6.64+0x12] ;  /* 0x0000122406187981 */ /* 0x000764000c1e1520 */
.L_x_44:
[----:B------:R-:W-:Y:S05]  /*2680*/  BSYNC B1 ;  /* 0x0000000000017941 */ /* 0x000fea0003800000 */
.L_x_43:
[----:B-----5:R-:W-:Y:S01]  /*2690*/  HADD2.F32 R14, -RZ, R24.H0_H0 ;  /* 0x20000018ff0e7230 */ /* 0x020fe20000004100 */
[----:B------:R-:W-:Y:S01]  /*26a0*/  ISETP.GT.AND P1, PT, R3, 0x8, P1 ;  /* 0x000000080300780c */ /* 0x000fe20000f24270 */
[----:B------:R-:W-:Y:S03]  /*26b0*/  BSSY B1, `(.L_x_45) ;  /* 0x0000007000017945 */ /* 0x000fe60003800000 */
[----:B------:R-:W-:-:S04]  /*26c0*/  FMUL R14, R14, R89 ;  /* 0x000000590e0e7220 */ /* 0x000fc80000400000 */
[----:B------:R-:W-:-:S05]  /*26d0*/  FFMA R14, R29, R88, R14 ;  /* 0x000000581d0e7223 */ /* 0x000fca000000000e */
[----:B------:R-:W-:-:S05]  /*26e0*/  F2FP.F16.F32.PACK_AB R14, RZ, R14 ;  /* 0x0000000eff0e723e */ /* 0x000fca00000000ff */
[----:B------:R0:W-:Y:S01]  /*26f0*/  @P3 STG.E.U16 desc[UR36][R10.64+0x12], R14 ;  /* 0x0000120e0a003986 */ /* 0x0001e2000c101524 */
[----:B------:R-:W-:Y:S05]  /*2700*/  @!P1 BRA `(.L_x_46) ;  /* 0x0000000000049947 */ /* 0x000fea0003800000 */
[----:B------:R0:W5:Y:S02]  /*2710*/  LDG.E.LTC128B.U16 R24, desc[UR36][R8.64+0x10] ;  /* 0x0000102408187981 */ /* 0x000164000c1e1520 */
.L_x_46:
[----:B------:R-:W-:Y:S05]  /*2720*/  BSYNC B1 ;  /* 0x0000000000017941 */ /* 0x000fea0003800000 */
.L_x_45:
[----:B0----5:R-:W-:Y:S01]  /*2730*/  HADD2.F32 R14, -RZ, R24.H0_H0 ;  /* 0x20000018ff0e7230 */ /* 0x021fe20000004100 */
        /* <DEDUP_REMOVED lines=8> */
.L_x_48:
[----:B------:R-:W-:Y:S05]  /*27c0*/  BSYNC B1 ;  /* 0x0000000000017941 */ /* 0x000fea0003800000 */
.L_x_47:
        /* <DEDUP_REMOVED lines=10> */
.L_x_50:
[----:B------:R-:W-:Y:S05]  /*2870*/  BSYNC B1 ;  /* 0x0000000000017941 */ /* 0x000fea0003800000 */
.L_x_49:
[----:B0----5:R-:W-:Y:S01]  /*2880*/  HADD2.F32 R14, -RZ, R24.H0_H0 ;  /* 0x20000018ff0e7230 */ /* 0x021fe20000004100 */
        /* <DEDUP_REMOVED lines=9> */
.L_x_52:
[----:B------:R-:W-:Y:S05]  /*2920*/  BSYNC B1 ;  /* 0x0000000000017941 */ /* 0x000fea0003800000 */
.L_x_51:
        /* <DEDUP_REMOVED lines=9> */
.L_x_54:
[----:B------:R-:W-:Y:S05]  /*29c0*/  BSYNC B1 ;  /* 0x0000000000017941 */ /* 0x000fea0003800000 */
.L_x_53:
        /* <DEDUP_REMOVED lines=9> */
.L_x_56:
[----:B------:R-:W-:Y:S05]  /*2a60*/  BSYNC B1 ;  /* 0x0000000000017941 */ /* 0x000fea0003800000 */
.L_x_55:
        /* <DEDUP_REMOVED lines=10> */
.L_x_58:
[----:B------:R-:W-:Y:S05]  /*2b10*/  BSYNC B1 ;  /* 0x0000000000017941 */ /* 0x000fea0003800000 */
.L_x_57:
        /* <DEDUP_REMOVED lines=10> */
.L_x_60:
[----:B------:R-:W-:Y:S05]  /*2bc0*/  BSYNC B1 ;  /* 0x0000000000017941 */ /* 0x000fea0003800000 */
.L_x_59:
        /* <DEDUP_REMOVED lines=9> */
.L_x_62:
[----:B------:R-:W-:Y:S05]  /*2c60*/  BSYNC B1 ;  /* 0x0000000000017941 */ /* 0x000fea0003800000 */
.L_x_61:
        /* <DEDUP_REMOVED lines=9> */
.L_x_64:
[----:B------:R-:W-:Y:S05]  /*2d00*/  BSYNC B1 ;  /* 0x0000000000017941 */ /* 0x000fea0003800000 */
.L_x_63:
        /* <DEDUP_REMOVED lines=10> */
.L_x_66:
[----:B------:R-:W-:Y:S05]  /*2db0*/  BSYNC B1 ;  /* 0x0000000000017941 */ /* 0x000fea0003800000 */
.L_x_65:
        /* <DEDUP_REMOVED lines=10> */
.L_x_68:
[----:B------:R-:W-:Y:S05]  /*2e60*/  BSYNC B1 ;  /* 0x0000000000017941 */ /* 0x000fea0003800000 */
.L_x_67:
        /* <DEDUP_REMOVED lines=9> */
.L_x_70:
[----:B------:R-:W-:Y:S05]  /*2f00*/  BSYNC B1 ;  /* 0x0000000000017941 */ /* 0x000fea0003800000 */
.L_x_69:
        /* <DEDUP_REMOVED lines=9> */
.L_x_72:
[----:B------:R-:W-:Y:S05]  /*2fa0*/  BSYNC B1 ;  /* 0x0000000000017941 */ /* 0x000fea0003800000 */
.L_x_71:
        /* <DEDUP_REMOVED lines=10> */
.L_x_74:
[----:B------:R-:W-:Y:S05]  /*3050*/  BSYNC B1 ;  /* 0x0000000000017941 */ /* 0x000fea0003800000 */
.L_x_73:
        /* <DEDUP_REMOVED lines=10> */
.L_x_76:
[----:B------:R-:W-:Y:S05]  /*3100*/  BSYNC B1 ;  /* 0x0000000000017941 */ /* 0x000fea0003800000 */
.L_x_75:
        /* <DEDUP_REMOVED lines=9> */
.L_x_78:
[----:B------:R-:W-:Y:S05]  /*31a0*/  BSYNC B1 ;  /* 0x0000000000017941 */ /* 0x000fea0003800000 */
.L_x_77:
        /* <DEDUP_REMOVED lines=9> */
.L_x_80:
[----:B------:R-:W-:Y:S05]  /*3240*/  BSYNC B1 ;  /* 0x0000000000017941 */ /* 0x000fea0003800000 */
.L_x_79:
        /* <DEDUP_REMOVED lines=10> */
.L_x_82:
[----:B------:R-:W-:Y:S05]  /*32f0*/  BSYNC B1 ;  /* 0x0000000000017941 */ /* 0x000fea0003800000 */
.L_x_81:
        /* <DEDUP_REMOVED lines=10> */
.L_x_84:
[----:B------:R-:W-:Y:S05]  /*33a0*/  BSYNC B1 ;  /* 0x0000000000017941 */ /* 0x000fea0003800000 */
.L_x_83:
        /* <DEDUP_REMOVED lines=9> */
.L_x_86:
[----:B------:R-:W-:Y:S05]  /*3440*/  BSYNC B1 ;  /* 0x0000000000017941 */ /* 0x000fea0003800000 */
.L_x_85:
        /* <DEDUP_REMOVED lines=9> */
.L_x_88:
[----:B------:R-:W-:Y:S05]  /*34e0*/  BSYNC B1 ;  /* 0x0000000000017941 */ /* 0x000fea0003800000 */
.L_x_87:
        /* <DEDUP_REMOVED lines=10> */
.L_x_90:
[----:B------:R-:W-:Y:S05]  /*3590*/  BSYNC B1 ;  /* 0x0000000000017941 */ /* 0x000fea0003800000 */
.L_x_89:
        /* <DEDUP_REMOVED lines=10> */
.L_x_92:
[----:B------:R-:W-:Y:S05]  /*3640*/  BSYNC B1 ;  /* 0x0000000000017941 */ /* 0x000fea0003800000 */
.L_x_91:
        /* <DEDUP_REMOVED lines=9> */
.L_x_94:
[----:B------:R-:W-:Y:S05]  /*36e0*/  BSYNC B1 ;  /* 0x0000000000017941 */ /* 0x000fea0003800000 */
.L_x_93:
        /* <DEDUP_REMOVED lines=9> */
.L_x_96:
[----:B------:R-:W-:Y:S05]  /*3780*/  BSYNC B1 ;  /* 0x0000000000017941 */ /* 0x000fea0003800000 */
.L_x_95:
        /* <DEDUP_REMOVED lines=10> */
.L_x_98:
[----:B------:R-:W-:Y:S05]  /*3830*/  BSYNC B1 ;  /* 0x0000000000017941 */ /* 0x000fea0003800000 */
.L_x_97:
        /* <DEDUP_REMOVED lines=10> */
.L_x_100:
[----:B------:R-:W-:Y:S05]  /*38e0*/  BSYNC B1 ;  /* 0x0000000000017941 */ /* 0x000fea0003800000 */
.L_x_99:
        /* <DEDUP_REMOVED lines=9> */
.L_x_102:
[----:B------:R-:W-:Y:S05]  /*3980*/  BSYNC B1 ;  /* 0x0000000000017941 */ /* 0x000fea0003800000 */
.L_x_101:
        /* <DEDUP_REMOVED lines=9> */
.L_x_104:
[----:B------:R-:W-:Y:S05]  /*3a20*/  BSYNC B1 ;  /* 0x0000000000017941 */ /* 0x000fea0003800000 */
.L_x_103:
        /* <DEDUP_REMOVED lines=10> */
.L_x_106:
[----:B------:R-:W-:Y:S05]  /*3ad0*/  BSYNC B1 ;  /* 0x0000000000017941 */ /* 0x000fea0003800000 */
.L_x_105:
        /* <DEDUP_REMOVED lines=10> */
.L_x_108:
[----:B------:R-:W-:Y:S05]  /*3b80*/  BSYNC B1 ;  /* 0x0000000000017941 */ /* 0x000fea0003800000 */
.L_x_107:
        /* <DEDUP_REMOVED lines=9> */
.L_x_110:
[----:B------:R-:W-:Y:S05]  /*3c20*/  BSYNC B1 ;  /* 0x0000000000017941 */ /* 0x000fea0003800000 */
.L_x_109:
        /* <DEDUP_REMOVED lines=9> */
.L_x_112:
[----:B------:R-:W-:Y:S05]  /*3cc0*/  BSYNC B1 ;  /* 0x0000000000017941 */ /* 0x000fea0003800000 */
.L_x_111:
        /* <DEDUP_REMOVED lines=10> */
.L_x_114:
[----:B------:R-:W-:Y:S05]  /*3d70*/  BSYNC B1 ;  /* 0x0000000000017941 */ /* 0x000fea0003800000 */
.L_x_113:
        /* <DEDUP_REMOVED lines=10> */
.L_x_116:
[----:B------:R-:W-:Y:S05]  /*3e20*/  BSYNC B1 ;  /* 0x0000000000017941 */ /* 0x000fea0003800000 */
.L_x_115:
        /* <DEDUP_REMOVED lines=9> */
.L_x_118:
[----:B------:R-:W-:Y:S05]  /*3ec0*/  BSYNC B1 ;  /* 0x0000000000017941 */ /* 0x000fea0003800000 */
.L_x_117:
        /* <DEDUP_REMOVED lines=9> */
.L_x_120:
[----:B------:R-:W-:Y:S05]  /*3f60*/  BSYNC B1 ;  /* 0x0000000000017941 */ /* 0x000fea0003800000 */
.L_x_119:
        /* <DEDUP_REMOVED lines=10> */
.L_x_122:
[----:B------:R-:W-:Y:S05]  /*4010*/  BSYNC B1 ;  /* 0x0000000000017941 */ /* 0x000fea0003800000 */
.L_x_121:
        /* <DEDUP_REMOVED lines=10> */
.L_x_124:
[----:B------:R-:W-:Y:S05]  /*40c0*/  BSYNC B1 ;  /* 0x0000000000017941 */ /* 0x000fea0003800000 */
.L_x_123:
        /* <DEDUP_REMOVED lines=9> */
.L_x_126:
[----:B------:R-:W-:Y:S05]  /*4160*/  BSYNC B1 ;  /* 0x0000000000017941 */ /* 0x000fea0003800000 */
.L_x_125:
        /* <DEDUP_REMOVED lines=9> */
.L_x_128:
[----:B------:R-:W-:Y:S05]  /*4200*/  BSYNC B1 ;  /* 0x0000000000017941 */ /* 0x000fea0003800000 */
.L_x_127:
        /* <DEDUP_REMOVED lines=10> */
.L_x_130:
[----:B------:R-:W-:Y:S05]  /*42b0*/  BSYNC B1 ;  /* 0x0000000000017941 */ /* 0x000fea0003800000 */
.L_x_129:
        /* <DEDUP_REMOVED lines=10> */
.L_x_132:
[----:B------:R-:W-:Y:S05]  /*4360*/  BSYNC B1 ;  /* 0x0000000000017941 */ /* 0x000fea0003800000 */
.L_x_131:
        /* <DEDUP_REMOVED lines=9> */
.L_x_134:
[----:B------:R-:W-:Y:S05]  /*4400*/  BSYNC B1 ;  /* 0x0000000000017941 */ /* 0x000fea0003800000 */
.L_x_133:
        /* <DEDUP_REMOVED lines=9> */
.L_x_136:
[----:B------:R-:W-:Y:S05]  /*44a0*/  BSYNC B1 ;  /* 0x0000000000017941 */ /* 0x000fea0003800000 */
.L_x_135:
        /* <DEDUP_REMOVED lines=10> */
.L_x_138:
[----:B------:R-:W-:Y:S05]  /*4550*/  BSYNC B1 ;  /* 0x0000000000017941 */ /* 0x000fea0003800000 */
.L_x_137:
        /* <DEDUP_REMOVED lines=10> */
.L_x_140:
[----:B------:R-:W-:Y:S05]  /*4600*/  BSYNC B1 ;  /* 0x0000000000017941 */ /* 0x000fea0003800000 */
.L_x_139:
        /* <DEDUP_REMOVED lines=9> */
.L_x_142:
[----:B------:R-:W-:Y:S05]  /*46a0*/  BSYNC B1 ;  /* 0x0000000000017941 */ /* 0x000fea0003800000 */
.L_x_141:
        /* <DEDUP_REMOVED lines=9> */
.L_x_144:
[----:B------:R-:W-:Y:S05]  /*4740*/  BSYNC B1 ;  /* 0x0000000000017941 */ /* 0x000fea0003800000 */
.L_x_143:
        /* <DEDUP_REMOVED lines=10> */
.L_x_146:
[----:B------:R-:W-:Y:S05]  /*47f0*/  BSYNC B1 ;  /* 0x0000000000017941 */ /* 0x000fea0003800000 */
.L_x_145:
        /* <DEDUP_REMOVED lines=10> */
.L_x_148:
[----:B------:R-:W-:Y:S05]  /*48a0*/  BSYNC B1 ;  /* 0x0000000000017941 */ /* 0x000fea0003800000 */
.L_x_147:
        /* <DEDUP_REMOVED lines=9> */
.L_x_150:
[----:B------:R-:W-:Y:S05]  /*4940*/  BSYNC B1 ;  /* 0x0000000000017941 */ /* 0x000fea0003800000 */
.L_x_149:
        /* <DEDUP_REMOVED lines=9> */
.L_x_152:
[----:B------:R-:W-:Y:S05]  /*49e0*/  BSYNC B1 ;  /* 0x0000000000017941 */ /* 0x000fea0003800000 */
.L_x_151:
        /* <DEDUP_REMOVED lines=10> */
.L_x_154:
[----:B------:R-:W-:Y:S05]  /*4a90*/  BSYNC B1 ;  /* 0x0000000000017941 */ /* 0x000fea0003800000 */
.L_x_153:
[----:B0----5:R-:W-:Y:S01]  /*4aa0*/  HADD2.F32 R14, -RZ, R24.H0_H0 ;  /* 0x20000018ff0e7230 */ /* 0x021fe20000004100 */
[----:B------:R-:W-:Y:S01]  /*4ab0*/  ISETP.GT.AND P0, PT, R4, 0x79, PT ;  /* 0x000000790400780c */ /* 0x000fe20003f04270 */
[----:B------:R-:W-:Y:S01]  /*4ac0*/  @P2 IMAD.MOV.U32 R4, RZ, RZ, R10 ;  /* 0x000000ffff042224 */ /* 0x000fe200078e000a */
[----:B------:R-:W-:Y:S02]  /*4ad0*/  BSSY B1, `(.L_x_155) ;  /* 0x000000a000017945 */ /* 0x000fe40003800000 */
[----:B------:R-:W-:Y:S01]  /*4ae0*/  FMUL R5, R14, R89 ;  /* 0x000000590e057220 */ /* 0x000fe20000400000 */
[----:B------:R-:W-:-:S03]  /*4af0*/  ISETP.GT.AND P3, PT, R3, RZ, P0 ;  /* 0x000000ff0300720c */ /* 0x000fc60000764270 */
[----:B------:R-:W-:-:S05]  /*4b00*/  FFMA R5, R84, R88, R5 ;  /* 0x0000005854057223 */ /* 0x000fca0000000005 */
[----:B------:R-:W-:-:S04]  /*4b10*/  F2FP.F16.F32.PACK_AB R5, RZ, R5 ;  /* 0x00000005ff05723e */ /* 0x000fc800000000ff */
[----:B------:R-:W-:Y:S01]  /*4b20*/  PRMT R14, R5, 0x7610, R14 ;  /* 0x00007610050e7816 */ /* 0x000fe2000000000e */
[----:B------:R-:W-:-:S05]  /*4b30*/  @P2 IMAD.MOV.U32 R5, RZ, RZ, R11 ;  /* 0x000000ffff052224 */ /* 0x000fca00078e000b */
[----:B------:R0:W-:Y:S01]  /*4b40*/  @P2 STG.E.U16 desc[UR36][R4.64+0xf0], R14 ;  /* 0x0000f00e04002986 */ /* 0x0001e2000c101524 */
[----:B------:R-:W-:Y:S05]  /*4b50*/  @!P3 BRA `(.L_x_156) ;  /* 0x000000000004b947 */ /* 0x000fea0003800000 */
[----:B------:R0:W5:Y:S02]  /*4b60*/  LDG.E.LTC128B.U16 R24, desc[UR36][R6.64+0xf2] ;  /* 0x0000f22406187981 */ /* 0x000164000c1e1520 */
.L_x_156:
[----:B------:R-:W-:Y:S05]  /*4b70*/  BSYNC B1 ;  /* 0x0000000000017941 */ /* 0x000fea0003800000 */
.L_x_155:
        /* <DEDUP_REMOVED lines=9> */
.L_x_158:
[----:B------:R-:W-:Y:S05]  /*4c10*/  BSYNC B1 ;  /* 0x0000000000017941 */ /* 0x000fea0003800000 */
.L_x_157:
[----:B0----5:R-:W-:Y:S01]  /*4c20*/  HADD2.F32 R4, -RZ, R24.H0_H0 ;  /* 0x20000018ff047230 */ /* 0x021fe20000004100 */
[----:B------:R-:W-:Y:S01]  /*4c30*/  ISETP.GT.AND P0, PT, R3, 0x8, P0 ;  /* 0x000000080300780c */ /* 0x000fe20000704270 */
[----:B------:R-:W-:Y:S03]  /*4c40*/  BSSY B1, `(.L_x_159) ;  /* 0x000000a000017945 */ /* 0x000fe60003800000 */
[----:B------:R-:W-:Y:S01]  /*4c50*/  FMUL R5, R4, R89 ;  /* 0x0000005904057220 */ /* 0x000fe20000400000 */
[----:B------:R-:W-:-:S03]  /*4c60*/  @P1 IMAD.MOV.U32 R4, RZ, RZ, R12 ;  /* 0x000000ffff041224 */ /* 0x000fc600078e000c */
[----:B------:R-:W-:-:S05]  /*4c70*/  FFMA R5, R86, R88, R5 ;  /* 0x0000005856057223 */ /* 0x000fca0000000005 */
[----:B------:R-:W-:-:S04]  /*4c80*/  F2FP.F16.F32.PACK_AB R5, RZ, R5 ;  /* 0x00000005ff05723e */ /* 0x000fc800000000ff */
[----:B-1-34-:R-:W-:Y:S01]  /*4c90*/  PRMT R6, R5, 0x7610, R6 ;  /* 0x0000761005067816 */ /* 0x01afe20000000006 */
[----:B------:R-:W-:-:S05]  /*4ca0*/  @P1 IMAD.MOV.U32 R5, RZ, RZ, R13 ;  /* 0x000000ffff051224 */ /* 0x000fca00078e000d */
[----:B------:R0:W-:Y:S01]  /*4cb0*/  @P1 STG.E.U16 desc[UR36][R4.64+0xf0], R6 ;  /* 0x0000f00604001986 */ /* 0x0001e2000c101524 */
[----:B------:R-:W-:Y:S05]  /*4cc0*/  @!P0 BRA `(.L_x_160) ;  /* 0x0000000000048947 */ /* 0x000fea0003800000 */
[----:B------:R1:W5:Y:S02]  /*4cd0*/  LDG.E.LTC128B.U16 R24, desc[UR36][R8.64+0xf2] ;  /* 0x0000f22408187981 */ /* 0x000364000c1e1520 */
.L_x_160:
[----:B------:R-:W-:Y:S05]  /*4ce0*/  BSYNC B1 ;  /* 0x0000000000017941 */ /* 0x000fea0003800000 */
.L_x_159:
[----:B------:R-:W-:Y:S05]  /*4cf0*/  @!P0 BRA `(.L_x_161) ;  /* 0x0000001000e88947 */ /* 0x000fea0003800000 */
[----:B-----5:R-:W-:-:S05]  /*4d00*/  HADD2.F32 R24, -RZ, R24.H0_H0 ;  /* 0x20000018ff187230 */ /* 0x020fca0000004100 */
[----:B------:R-:W-:-:S04]  /*4d10*/  FMUL R24, R24, R89 ;  /* 0x0000005918187220 */ /* 0x000fc80000400000 */
[----:B------:R-:W-:-:S05]  /*4d20*/  FFMA R24, R87, R88, R24 ;  /* 0x0000005857187223 */ /* 0x000fca0000000018 */
[----:B------:R-:W-:-:S05]  /*4d30*/  F2FP.F16.F32.PACK_AB R24, RZ, R24 ;  /* 0x00000018ff18723e */ /* 0x000fca00000000ff */
[----:B------:R3:W-:Y:S01]  /*4d40*/  STG.E.U16 desc[UR36][R12.64+0xf2], R24 ;  /* 0x0000f2180c007986 */ /* 0x0007e2000c101524 */
[----:B------:R-:W-:Y:S05]  /*4d50*/  BRA `(.L_x_161) ;  /* 0x0000001000d07947 */ /* 0x000fea0003800000 */
.L_x_36:
[----:B------:R-:W-:Y:S01]  /*4d60*/  ISETP.GT.AND P0, PT, R4, 0x1, PT ;  /* 0x000000010400780c */ /* 0x000fe20003f04270 */
[----:B------:R-:W-:Y:S01]  /*4d70*/  ULDC.64 UR4, c[0x0][0x5c0] ;  /* 0x0001700000047ab9 */ /* 0x000fe20000000a00 */
[-C--:B------:R-:W-:Y:S01]  /*4d80*/  FMUL R24, R24, R88.reuse ;  /* 0x0000005818187220 */ /* 0x080fe20000400000 */
[-C--:B------:R-:W-:Y:S01]  /*4d90*/  FMUL R25, R25, R88.reuse ;  /* 0x0000005819197220 */ /* 0x080fe20000400000 */
[----:B------:R-:W-:Y:S01]  /*4da0*/  ISETP.GT.AND P3, PT, R3, RZ, P0 ;  /* 0x000000ff0300720c */ /* 0x000fe20000764270 */
[-C--:B------:R-:W-:Y:S01]  /*4db0*/  FMUL R26, R26, R88.reuse ;  /* 0x000000581a1a7220 */ /* 0x080fe20000400000 */
[----:B------:R-:W-:Y:S01]  /*4dc0*/  LEA R6, P4, R92, UR4, 0x1 ;  /* 0x000000045c067c11 */ /* 0x000fe2000f8808ff */
[----:B------:R-:W-:Y:S01]  /*4dd0*/  FMUL R27, R27, R88 ;  /* 0x000000581b1b7220 */ /* 0x000fe20000400000 */
[----:B------:R-:W-:Y:S01]  /*4de0*/  F2FP.F16.F32.PACK_AB R24, RZ, R24 ;  /* 0x00000018ff18723e */ /* 0x000fe200000000ff */
[-C--:B------:R-:W-:Y:S01]  /*4df0*/  FMUL R28, R28, R88.reuse ;  /* 0x000000581c1c7220 */ /* 0x080fe20000400000 */
[----:B------:R-:W-:Y:S01]  /*4e00*/  LEA.HI.X R7, R92, UR5, R107, 0x1, P4 ;  /* 0x000000055c077c11 */ /* 0x000fe2000a0f0c6b */
[-C--:B------:R-:W-:Y:S01]  /*4e10*/  FMUL R29, R29, R88.reuse ;  /* 0x000000581d1d7220 */ /* 0x080fe20000400000 */
[----:B------:R-:W-:Y:S01]  /*4e20*/  F2FP.F16.F32.PACK_AB R25, RZ, R25 ;  /* 0x00000019ff19723e */ /* 0x000fe200000000ff */
[-C--:B------:R-:W-:Y:S01]  /*4e30*/  FMUL R30, R30, R88.reuse ;  /* 0x000000581e1e7220 */ /* 0x080fe20000400000 */
[----:B------:R-:W-:Y:S01]  /*4e40*/  SHF.L.U64.HI R99, R98, 0x4, R99 ;  /* 0x0000000462637819 */ /* 0x000fe20000010263 */
[----:B------:R-:W-:Y:S01]  /*4e50*/  @P1 STG.E.U16 desc[UR36][R6.64], R24 ;  /* 0x0000001806001986 */ /* 0x000fe2000c101524 */
[----:B------:R-:W-:Y:S01]  /*4e60*/  ISETP.GT.AND P1, PT, R4, 0x8, PT ;  /* 0x000000080400780c */ /* 0x000fe20003f24270 */
[----:B------:R-:W-:Y:S01]  /*4e70*/  FMUL R31, R31, R88 ;  /* 0x000000581f1f7220 */ /* 0x000fe20000400000 */
[C---:B------:R-:W-:Y:S01]  /*4e80*/  ISETP.GT.AND P4, PT, R3.reuse, 0x8, P0 ;  /* 0x000000080300780c */ /* 0x040fe20000784270 */
[----:B------:R-:W-:Y:S01]  /*4e90*/  @P3 STG.E.U16 desc[UR36][R6.64+0x2], R25 ;  /* 0x0000021906003986 */ /* 0x000fe2000c101524 */
[----:B------:R-:W-:Y:S01]  /*4ea0*/  LEA R8, P3, R98, R6, 0x4 ;  /* 0x0000000662087211 */ /* 0x000fe200078620ff */
[-C--:B------:R-:W-:Y:S01]  /*4eb0*/  FMUL R32, R32, R88.reuse ;  /* 0x0000005820207220 */ /* 0x080fe20000400000 */
[----:B------:R-:W-:Y:S01]  /*4ec0*/  ISETP.GT.AND P2, PT, R3, 0x8, P2 ;  /* 0x000000080300780c */ /* 0x000fe20001744270 */
[-C--:B------:R-:W-:Y:S01]  /*4ed0*/  FMUL R33, R33, R88.reuse ;  /* 0x0000005821217220 */ /* 0x080fe20000400000 */
[----:B------:R-:W-:Y:S01]  /*4ee0*/  ISETP.GT.AND P0, PT, R4, 0x9, PT ;  /* 0x000000090400780c */ /* 0x000fe20003f04270 */
[----:B------:R-:W-:Y:S01]  /*4ef0*/  IMAD.X R9, R99, 0x1, R7, P3 ;  /* 0x0000000163097824 */ /* 0x000fe200018e0607 */
[C---:B------:R-:W-:Y:S01]  /*4f00*/  ISETP.GT.AND P5, PT, R3.reuse, RZ, P1 ;  /* 0x000000ff0300720c */ /* 0x040fe20000fa4270 */
[-C--:B------:R-:W-:Y:S01]  /*4f10*/  FMUL R34, R34, R88.reuse ;  /* 0x0000005822227220 */ /* 0x080fe20000400000 */
[----:B------:R-:W-:Y:S01]  /*4f20*/  ISETP.GT.AND P3, PT, R3, RZ, P0 ;  /* 0x000000ff0300720c */ /* 0x000fe20000764270 */
[----:B------:R-:W-:Y:S01]  /*4f30*/  FMUL R35, R35, R88 ;  /* 0x0000005823237220 */ /* 0x000fe20000400000 */
[----:B------:R-:W-:Y:S01]  /*4f40*/  F2FP.F16.F32.PACK_AB R26, RZ, R26 ;  /* 0x0000001aff1a723e */ /* 0x000fe200000000ff */
[-C--:B------:R-:W-:Y:S01]  /*4f50*/  FMUL R36, R36, R88.reuse ;  /* 0x0000005824247220 */ /* 0x080fe20000400000 */
[----:B------:R-:W-:Y:S01]  /*4f60*/  F2FP.F16.F32.PACK_AB R27, RZ, R27 ;  /* 0x0000001bff1b723e */ /* 0x000fe200000000ff */
[----:B------:R-:W-:Y:S01]  /*4f70*/  FMUL R37, R37, R88 ;  /* 0x0000005825257220 */ /* 0x000fe20000400000 */
[----:B------:R-:W-:Y:S01]  /*4f80*/  F2FP.F16.F32.PACK_AB R28, RZ, R28 ;  /* 0x0000001cff1c723e */ /* 0x000fe200000000ff */
[----:B------:R-:W-:Y:S01]  /*4f90*/  @P2 STG.E.U16 desc[UR36][R8.64], R26 ;  /* 0x0000001a08002986 */ /* 0x000fe2000c101524 */
[----:B------:R-:W-:Y:S01]  /*4fa0*/  F2FP.F16.F32.PACK_AB R29, RZ, R29 ;  /* 0x0000001dff1d723e */ /* 0x000fe200000000ff */
[-C--:B------:R-:W-:Y:S01]  /*4fb0*/  FMUL R38, R38, R88.reuse ;  /* 0x0000005826267220 */ /* 0x080fe20000400000 */
[----:B------:R-:W-:Y:S01]  /*4fc0*/  ISETP.GT.AND P2, PT, R3, 0x8, P1 ;  /* 0x000000080300780c */ /* 0x000fe20000f44270 */
[----:B------:R-:W-:Y:S01]  /*4fd0*/  @P4 STG.E.U16 desc[UR36][R8.64+0x2], R27 ;  /* 0x0000021b08004986 */ /* 0x000fe2000c101524 */
[----:B------:R-:W-:Y:S01]  /*4fe0*/  ISETP.GT.AND P1, PT, R4, 0x10, PT ;  /* 0x000000100400780c */ /* 0x000fe20003f24270 */
[----:B------:R-:W-:Y:S01]  /*4ff0*/  FMUL R39, R39, R88 ;  /* 0x0000005827277220 */ /* 0x000fe20000400000 */
[----:B------:R-:W-:Y:S01]  /*5000*/  F2FP.F16.F32.PACK_AB R30, RZ, R30 ;  /* 0x0000001eff1e723e */ /* 0x000fe200000000ff */
[----:B------:R-:W-:Y:S01]  /*5010*/  @P5 STG.E.U16 desc[UR36][R6.64+0x10], R28 ;  /* 0x0000101c06005986 */ /* 0x000fe2000c101524 */
[C---:B------:R-:W-:Y:S01]  /*5020*/  ISETP.GT.AND P4, PT, R3.reuse, RZ, P1 ;  /* 0x000000ff0300720c */ /* 0x040fe20000f84270 */
[-C--:B------:R-:W-:Y:S01]  /*5030*/  FMUL R40, R40, R88.reuse ;  /* 0x0000005828287220 */ /* 0x080fe20000400000 */
[----:B------:R-:W-:Y:S01]  /*5040*/  F2FP.F16.F32.PACK_AB R31, RZ, R31 ;  /* 0x0000001fff1f723e */ /* 0x000fe200000000ff */
[----:B------:R-:W-:Y:S01]  /*5050*/  @P3 STG.E.U16 desc[UR36][R6.64+0x12], R29 ;  /* 0x0000121d06003986 */ /* 0x000fe2000c101524 */
[----:B------:R-:W-:Y:S01]  /*5060*/  ISETP.GT.AND P3, PT, R3, 0x8, P0 ;  /* 0x000000080300780c */ /* 0x000fe20000764270 */
[----:B------:R-:W-:Y:S01]  /*5070*/  FMUL R41, R41, R88 ;  /* 0x0000005829297220 */ /* 0x000fe20000400000 */
[----:B------:R-:W-:Y:S01]  /*5080*/  ISETP.GT.AND P0, PT, R4, 0x11, PT ;  /* 0x000000110400780c */ /* 0x000fe20003f04270 */
[----:B------:R-:W-:Y:S01]  /*5090*/  @P2 STG.E.U16 desc[UR36][R8.64+0x10], R30 ;  /* 0x0000101e08002986 */ /* 0x000fe2000c101524 */
[----:B------:R-:W-:Y:S01]  /*50a0*/  F2FP.F16.F32.PACK_AB R32, RZ, R32 ;  /* 0x00000020ff20723e */ /* 0x000fe200000000ff */
[-C--:B------:R-:W-:Y:S01]  /*50b0*/  FMUL R42, R42, R88.reuse ;  /* 0x000000582a2a7220 */ /* 0x080fe20000400000 */
[----:B------:R-:W-:Y:S01]  /*50c0*/  ISETP.GT.AND P5, PT, R3, RZ, P0 ;  /* 0x000000ff0300720c */ /* 0x000fe200007a4270 */
[-C--:B------:R-:W-:Y:S01]  /*50d0*/  FMUL R43, R43, R88.reuse ;  /* 0x000000582b2b7220 */ /* 0x080fe20000400000 */
[----:B------:R-:W-:Y:S01]  /*50e0*/  ISETP.GT.AND P2, PT, R3, 0x8, P1 ;  /* 0x000000080300780c */ /* 0x000fe20000f44270 */
[-C--:B------:R-:W-:Y:S01]  /*50f0*/  FMUL R44, R44, R88.reuse ;  /* 0x000000582c2c7220 */ /* 0x080fe20000400000 */
[----:B------:R-:W-:Y:S01]  /*5100*/  ISETP.GT.AND P1, PT, R4, 0x18, PT ;  /* 0x000000180400780c */ /* 0x000fe20003f24270 */
[-C--:B------:R-:W-:Y:S01]  /*5110*/  FMUL R45, R45, R88.reuse ;  /* 0x000000582d2d7220 */ /* 0x080fe20000400000 */
[----:B------:R-:W-:Y:S01]  /*5120*/  F2FP.F16.F32.PACK_AB R33, RZ, R33 ;  /* 0x00000021ff21723e */ /* 0x000fe200000000ff */
[----:B------:R-:W-:Y:S01]  /*5130*/  @P3 STG.E.U16 desc[UR36][R8.64+0x12], R31 ;  /* 0x0000121f08003986 */ /* 0x000fe2000c101524 */
[C---:B------:R-:W-:Y:S01]  /*5140*/  ISETP.GT.AND P3, PT, R3.reuse, 0x8, P0 ;  /* 0x000000080300780c */ /* 0x040fe20000764270 */
[-C--:B------:R-:W-:Y:S01]  /*5150*/  FMUL R46, R46, R88.reuse ;  /* 0x000000582e2e7220 */ /* 0x080fe20000400000 */
[----:B------:R-:W-:Y:S01]  /*5160*/  ISETP.GT.AND P0, PT, R4, 0x19, PT ;  /* 0x000000190400780c */ /* 0x000fe20003f04270 */
[----:B------:R-:W-:Y:S01]  /*5170*/  @P4 STG.E.U16 desc[UR36][R6.64+0x20], R32 ;  /* 0x0000202006004986 */ /* 0x000fe2000c101524 */
[----:B------:R-:W-:Y:S01]  /*5180*/  ISETP.GT.AND P4, PT, R3, RZ, P1 ;  /* 0x000000ff0300720c */ /* 0x000fe20000f84270 */
[----:B------:R-:W-:Y:S01]  /*5190*/  FMUL R47, R47, R88 ;  /* 0x000000582f2f7220 */ /* 0x000fe20000400000 */
[----:B------:R-:W-:Y:S01]  /*51a0*/  F2FP.F16.F32.PACK_AB R34, RZ, R34 ;  /* 0x00000022ff22723e */ /* 0x000fe200000000ff */
[----:B------:R-:W-:Y:S01]  /*51b0*/  @P5 STG.E.U16 desc[UR36][R6.64+0x22], R33 ;  /* 0x0000222106005986 */ /* 0x000fe2000c101524 */
[----:B------:R-:W-:Y:S01]  /*51c0*/  ISETP.GT.AND P5, PT, R3, RZ, P0 ;  /* 0x000000ff0300720c */ /* 0x000fe200007a4270 */
[----:B------:R-:W-:Y:S01]  /*51d0*/  FMUL R48, R48, R88 ;  /* 0x0000005830307220 */ /* 0x000fe20000400000 */
[----:B------:R-:W-:Y:S01]  /*51e0*/  F2FP.F16.F32.PACK_AB R35, RZ, R35 ;  /* 0x00000023ff23723e */ /* 0x000fe200000000ff */
[----:B------:R-:W-:Y:S01]  /*51f0*/  @P2 STG.E.U16 desc[UR36][R8.64+0x20], R34 ;  /* 0x0000202208002986 */ /* 0x000fe2000c101524 */
[----:B------:R-:W-:Y:S01]  /*5200*/  F2FP.F16.F32.PACK_AB R36, RZ, R36 ;  /* 0x00000024ff24723e */ /* 0x000fe200000000ff */
[-C--:B------:R-:W-:Y:S01]  /*5210*/  FMUL R49, R49, R88.reuse ;  /* 0x0000005831317220 */ /* 0x080fe20000400000 */
[C---:B------:R-:W-:Y:S01]  /*5220*/  ISETP.GT.AND P2, PT, R3.reuse, 0x8, P1 ;  /* 0x000000080300780c */ /* 0x040fe20000f44270 */
[----:B------:R-:W-:Y:S01]  /*5230*/  @P3 STG.E.U16 desc[UR36][R8.64+0x22], R35 ;  /* 0x0000222308003986 */ /* 0x000fe2000c101524 */
[----:B------:R-:W-:Y:S01]  /*5240*/  ISETP.GT.AND P1, PT, R4, 0x20, PT ;  /* 0x000000200400780c */ /* 0x000fe20003f24270 */
[-C--:B------:R-:W-:Y:S01]  /*5250*/  FMUL R50, R50, R88.reuse ;  /* 0x0000005832327220 */ /* 0x080fe20000400000 */
[----:B------:R-:W-:Y:S01]  /*5260*/  F2FP.F16.F32.PACK_AB R37, RZ, R37 ;  /* 0x00000025ff25723e */ /* 0x000fe200000000ff */
[----:B------:R-:W-:Y:S01]  /*5270*/  @P4 STG.E.U16 desc[UR36][R6.64+0x30], R36 ;  /* 0x0000302406004986 */ /* 0x000fe2000c101524 */
[----:B------:R-:W-:Y:S01]  /*5280*/  ISETP.GT.AND P3, PT, R3, 0x8, P0 ;  /* 0x000000080300780c */ /* 0x000fe20000764270 */
[-C--:B------:R-:W-:Y:S01]  /*5290*/  FMUL R51, R51, R88.reuse ;  /* 0x0000005833337220 */ /* 0x080fe20000400000 */
[----:B------:R-:W-:Y:S01]  /*52a0*/  ISETP.GT.AND P0, PT, R4, 0x21, PT ;  /* 0x000000210400780c */ /* 0x000fe20003f04270 */
[----:B------:R-:W-:Y:S01]  /*52b0*/  @P5 STG.E.U16 desc[UR36][R6.64+0x32], R37 ;  /* 0x0000322506005986 */ /* 0x000fe2000c101524 */
[----:B------:R-:W-:Y:S01]  /*52c0*/  ISETP.GT.AND P4, PT, R3, RZ, P1 ;  /* 0x000000ff0300720c */ /* 0x000fe20000f84270 */
[----:B------:R-:W-:Y:S01]  /*52d0*/  FMUL R52, R52, R88 ;  /* 0x0000005834347220 */ /* 0x000fe20000400000 */
[----:B------:R-:W-:Y:S01]  /*52e0*/  F2FP.F16.F32.PACK_AB R38, RZ, R38 ;  /* 0x00000026ff26723e */ /* 0x000fe200000000ff */
[-C--:B------:R-:W-:Y:S01]  /*52f0*/  FMUL R53, R53, R88.reuse ;  /* 0x0000005835357220 */ /* 0x080fe20000400000 */
        /* <DEDUP_REMOVED lines=113> */
[----:B------:R-:W-:Y:S01]  /*5a10*/  FMUL R87, R87, R88 ;  /* 0x0000005857577220 */ /* 0x000fe20000400000 */
[----:B------:R-:W-:Y:S01]  /*5a20*/  ISETP.GT.AND P0, PT, R4, 0x51, PT ;  /* 0x000000510400780c */ /* 0x000fe20003f04270 */
[----:B------:R-:W-:Y:S01]  /*5a30*/  @P5 STG.E.U16 desc[UR36][R6.64+0x92], R61 ;  /* 0x0000923d06005986 */ /* 0x000fe2000c101524 */
[----:B------:R-:W-:-:S02]  /*5a40*/  ISETP.GT.AND P4, PT, R3, RZ, P1 ;  /* 0x000000ff0300720c */ /* 0x000fc40000f84270 */
[----:B------:R-:W-:Y:S02]  /*5a50*/  F2FP.F16.F32.PACK_AB R62, RZ, R62 ;  /* 0x0000003eff3e723e */ /* 0x000fe400000000ff */
[C---:B------:R-:W-:Y:S02]  /*5a60*/  ISETP.GT.AND P5, PT, R3.reuse, RZ, P0 ;  /* 0x000000ff0300720c */ /* 0x040fe400007a4270 */
[----:B------:R-:W-:Y:S01]  /*5a70*/  F2FP.F16.F32.PACK_AB R63, RZ, R63 ;  /* 0x0000003fff3f723e */ /* 0x000fe200000000ff */
[----:B------:R-:W-:Y:S01]  /*5a80*/  @P2 STG.E.U16 desc[UR36][R8.64+0x90], R62 ;  /* 0x0000903e08002986 */ /* 0x000fe2000c101524 */
[----:B------:R-:W-:Y:S02]  /*5a90*/  F2FP.F16.F32.PACK_AB R64, RZ, R64 ;  /* 0x00000040ff40723e */ /* 0x000fe400000000ff */
[----:B------:R-:W-:Y:S01]  /*5aa0*/  ISETP.GT.AND P2, PT, R3, 0x8, P1 ;  /* 0x000000080300780c */ /* 0x000fe20000f44270 */
[----:B------:R-:W-:Y:S01]  /*5ab0*/  @P3 STG.E.U16 desc[UR36][R8.64+0x92], R63 ;  /* 0x0000923f08003986 */ /* 0x000fe2000c101524 */
[----:B------:R-:W-:-:S02]  /*5ac0*/  ISETP.GT.AND P1, PT, R4, 0x58, PT ;  /* 0x000000580400780c */ /* 0x000fc40003f24270 */
[----:B------:R-:W-:Y:S01]  /*5ad0*/  F2FP.F16.F32.PACK_AB R65, RZ, R65 ;  /* 0x00000041ff41723e */ /* 0x000fe200000000ff */
[----:B------:R-:W-:Y:S01]  /*5ae0*/  @P4 STG.E.U16 desc[UR36][R6.64+0xa0], R64 ;  /* 0x0000a04006004986 */ /* 0x000fe2000c101524 */
[C---:B------:R-:W-:Y:S02]  /*5af0*/  ISETP.GT.AND P3, PT, R3.reuse, 0x8, P0 ;  /* 0x000000080300780c */ /* 0x040fe40000764270 */
[----:B------:R-:W-:Y:S01]  /*5b00*/  ISETP.GT.AND P0, PT, R4, 0x59, PT ;  /* 0x000000590400780c */ /* 0x000fe20003f04270 */
[----:B------:R-:W-:Y:S01]  /*5b10*/  @P5 STG.E.U16 desc[UR36][R6.64+0xa2], R65 ;  /* 0x0000a24106005986 */ /* 0x000fe2000c101524 */
[C---:B------:R-:W-:Y:S02]  /*5b20*/  ISETP.GT.AND P4, PT, R3.reuse, RZ, P1 ;  /* 0x000000ff0300720c */ /* 0x040fe40000f84270 */
[----:B------:R-:W-:Y:S02]  /*5b30*/  F2FP.F16.F32.PACK_AB R66, RZ, R66 ;  /* 0x00000042ff42723e */ /* 0x000fe400000000ff */
[----:B------:R-:W-:-:S02]  /*5b40*/  ISETP.GT.AND P5, PT, R3, RZ, P0 ;  /* 0x000000ff0300720c */ /* 0x000fc400007a4270 */
[----:B------:R-:W-:Y:S01]  /*5b50*/  F2FP.F16.F32.PACK_AB R67, RZ, R67 ;  /* 0x00000043ff43723e */ /* 0x000fe200000000ff */
[----:B------:R-:W-:Y:S01]  /*5b60*/  @P2 STG.E.U16 desc[UR36][R8.64+0xa0], R66 ;  /* 0x0000a04208002986 */ /* 0x000fe2000c101524 */
[----:B------:R-:W-:Y:S02]  /*5b70*/  F2FP.F16.F32.PACK_AB R68, RZ, R68 ;  /* 0x00000044ff44723e */ /* 0x000fe400000000ff */
[C---:B------:R-:W-:Y:S01]  /*5b80*/  ISETP.GT.AND P2, PT, R3.reuse, 0x8, P1 ;  /* 0x000000080300780c */ /* 0x040fe20000f44270 */
[----:B------:R-:W-:Y:S01]  /*5b90*/  @P3 STG.E.U16 desc[UR36][R8.64+0xa2], R67 ;  /* 0x0000a24308003986 */ /* 0x000fe2000c101524 */
[----:B------:R-:W-:Y:S02]  /*5ba0*/  ISETP.GT.AND P1, PT, R4, 0x60, PT ;  /* 0x000000600400780c */ /* 0x000fe40003f24270 */
[----:B------:R-:W-:Y:S01]  /*5bb0*/  F2FP.F16.F32.PACK_AB R69, RZ, R69 ;  /* 0x00000045ff45723e */ /* 0x000fe200000000ff */
[----:B------:R-:W-:Y:S01]  /*5bc0*/  @P4 STG.E.U16 desc[UR36][R6.64+0xb0], R68 ;  /* 0x0000b04406004986 */ /* 0x000fe2000c101524 */
[----:B------:R-:W-:-:S02]  /*5bd0*/  ISETP.GT.AND P3, PT, R3, 0x8, P0 ;  /* 0x000000080300780c */ /* 0x000fc40000764270 */
[----:B------:R-:W-:Y:S01]  /*5be0*/  ISETP.GT.AND P0, PT, R4, 0x61, PT ;  /* 0x000000610400780c */ /* 0x000fe20003f04270 */
[----:B------:R-:W-:Y:S01]  /*5bf0*/  @P5 STG.E.U16 desc[UR36][R6.64+0xb2], R69 ;  /* 0x0000b24506005986 */ /* 0x000fe2000c101524 */
[C---:B------:R-:W-:Y:S02]  /*5c00*/  ISETP.GT.AND P4, PT, R3.reuse, RZ, P1 ;  /* 0x000000ff0300720c */ /* 0x040fe40000f84270 */
[----:B------:R-:W-:Y:S02]  /*5c10*/  ISETP.GT.AND P5, PT, R3, RZ, P0 ;  /* 0x000000ff0300720c */ /* 0x000fe400007a4270 */
[----:B------:R-:W-:Y:S02]  /*5c20*/  F2FP.F16.F32.PACK_AB R70, RZ, R70 ;  /* 0x00000046ff46723e */ /* 0x000fe400000000ff */
[----:B------:R-:W-:Y:S02]  /*5c30*/  F2FP.F16.F32.PACK_AB R71, RZ, R71 ;  /* 0x00000047ff47723e */ /* 0x000fe400000000ff */
[----:B------:R-:W-:Y:S01]  /*5c40*/  F2FP.F16.F32.PACK_AB R72, RZ, R72 ;  /* 0x00000048ff48723e */ /* 0x000fe200000000ff */
[----:B------:R-:W-:Y:S01]  /*5c50*/  @P2 STG.E.U16 desc[UR36][R8.64+0xb0], R70 ;  /* 0x0000b04608002986 */ /* 0x000fe2000c101524 */
[----:B------:R-:W-:-:S02]  /*5c60*/  F2FP.F16.F32.PACK_AB R73, RZ, R73 ;  /* 0x00000049ff49723e */ /* 0x000fc400000000ff */
[C---:B------:R-:W-:Y:S01]  /*5c70*/  ISETP.GT.AND P1, PT, R3.reuse, 0x8, P1 ;  /* 0x000000080300780c */ /* 0x040fe20000f24270 */
[----:B------:R-:W-:Y:S01]  /*5c80*/  @P3 STG.E.U16 desc[UR36][R8.64+0xb2], R71 ;  /* 0x0000b24708003986 */ /* 0x000fe2000c101524 */
[C---:B------:R-:W-:Y:S02]  /*5c90*/  ISETP.GT.AND P2, PT, R3.reuse, 0x8, P0 ;  /* 0x000000080300780c */ /* 0x040fe40000744270 */
[C---:B------:R-:W-:Y:S01]  /*5ca0*/  ISETP.GT.AND P0, PT, R4.reuse, 0x69, PT ;  /* 0x000000690400780c */ /* 0x040fe20003f04270 */
[----:B------:R-:W-:Y:S01]  /*5cb0*/  @P4 STG.E.U16 desc[UR36][R6.64+0xc0], R72 ;  /* 0x0000c04806004986 */ /* 0x000fe2000c101524 */
[----:B------:R-:W-:Y:S02]  /*5cc0*/  ISETP.GT.AND P4, PT, R4, 0x68, PT ;  /* 0x000000680400780c */ /* 0x000fe40003f84270 */
[----:B------:R-:W-:Y:S01]  /*5cd0*/  F2FP.F16.F32.PACK_AB R74, RZ, R74 ;  /* 0x0000004aff4a723e */ /* 0x000fe200000000ff */
[----:B------:R-:W-:Y:S01]  /*5ce0*/  @P5 STG.E.U16 desc[UR36][R6.64+0xc2], R73 ;  /* 0x0000c24906005986 */ /* 0x000fe2000c101524 */
[----:B------:R-:W-:-:S02]  /*5cf0*/  ISETP.GT.AND P5, PT, R3, RZ, P4 ;  /* 0x000000ff0300720c */ /* 0x000fc400027a4270 */
[C---:B------:R-:W-:Y:S01]  /*5d00*/  ISETP.GT.AND P3, PT, R3.reuse, RZ, P0 ;  /* 0x000000ff0300720c */ /* 0x040fe20000764270 */
[----:B------:R-:W-:Y:S01]  /*5d10*/  @P1 STG.E.U16 desc[UR36][R8.64+0xc0], R74 ;  /* 0x0000c04a08001986 */ /* 0x000fe2000c101524 */
[----:B------:R-:W-:Y:S02]  /*5d20*/  F2FP.F16.F32.PACK_AB R75, RZ, R75 ;  /* 0x0000004bff4b723e */ /* 0x000fe400000000ff */
[----:B------:R-:W-:Y:S02]  /*5d30*/  F2FP.F16.F32.PACK_AB R76, RZ, R76 ;  /* 0x0000004cff4c723e */ /* 0x000fe400000000ff */
[C---:B------:R-:W-:Y:S01]  /*5d40*/  ISETP.GT.AND P4, PT, R3.reuse, 0x8, P4 ;  /* 0x000000080300780c */ /* 0x040fe20002784270 */
[----:B------:R-:W-:Y:S01]  /*5d50*/  @P2 STG.E.U16 desc[UR36][R8.64+0xc2], R75 ;  /* 0x0000c24b08002986 */ /* 0x000fe2000c101524 */
[----:B------:R-:W-:Y:S02]  /*5d60*/  F2FP.F16.F32.PACK_AB R77, RZ, R77 ;  /* 0x0000004dff4d723e */ /* 0x000fe400000000ff */
[----:B------:R-:W-:Y:S01]  /*5d70*/  ISETP.GT.AND P2, PT, R4, 0x71, PT ;  /* 0x000000710400780c */ /* 0x000fe20003f44270 */
[----:B------:R-:W-:Y:S01]  /*5d80*/  @P5 STG.E.U16 desc[UR36][R6.64+0xd0], R76 ;  /* 0x0000d04c06005986 */ /* 0x000fe2000c101524 */
[----:B------:R-:W-:-:S02]  /*5d90*/  ISETP.GT.AND P5, PT, R3, 0x8, P0 ;  /* 0x000000080300780c */ /* 0x000fc400007a4270 */
[C---:B------:R-:W-:Y:S01]  /*5da0*/  ISETP.GT.AND P1, PT, R4.reuse, 0x78, PT ;  /* 0x000000780400780c */ /* 0x040fe20003f24270 */
[----:B------:R-:W-:Y:S01]  /*5db0*/  @P3 STG.E.U16 desc[UR36][R6.64+0xd2], R77 ;  /* 0x0000d24d06003986 */ /* 0x000fe2000c101524 */
[C---:B------:R-:W-:Y:S02]  /*5dc0*/  ISETP.GT.AND P3, PT, R4.reuse, 0x70, PT ;  /* 0x000000700400780c */ /* 0x040fe40003f64270 */
[----:B------:R-:W-:Y:S01]  /*5dd0*/  ISETP.GT.AND P0, PT, R4, 0x79, PT ;  /* 0x000000790400780c */ /* 0x000fe20003f04270 */
[----:B------:R-:W-:Y:S01]  /*5de0*/  @P4 IMAD.MOV.U32 R4, RZ, RZ, R8 ;  /* 0x000000ffff044224 */ /* 0x000fe200078e0008 */
[----:B------:R-:W-:Y:S01]  /*5df0*/  F2FP.F16.F32.PACK_AB R78, RZ, R78 ;  /* 0x0000004eff4e723e */ /* 0x000fe200000000ff */
[----:B------:R-:W-:Y:S01]  /*5e00*/  @P4 IMAD.MOV.U32 R5, RZ, RZ, R9 ;  /* 0x000000ffff054224 */ /* 0x000fe200078e0009 */
[----:B------:R-:W-:Y:S02]  /*5e10*/  F2FP.F16.F32.PACK_AB R79, RZ, R79 ;  /* 0x0000004fff4f723e */ /* 0x000fe400000000ff */
[----:B------:R-:W-:-:S02]  /*5e20*/  F2FP.F16.F32.PACK_AB R80, RZ, R80 ;  /* 0x00000050ff50723e */ /* 0x000fc400000000ff */
[----:B------:R0:W-:Y:S01]  /*5e30*/  @P4 STG.E.U16 desc[UR36][R4.64+0xd0], R78 ;  /* 0x0000d04e04004986 */ /* 0x0001e2000c101524 */
[C---:B------:R-:W-:Y:S02]  /*5e40*/  ISETP.GT.AND P4, PT, R3.reuse, RZ, P2 ;  /* 0x000000ff0300720c */ /* 0x040fe40001784270 */
[----:B------:R-:W-:Y:S02]  /*5e50*/  F2FP.F16.F32.PACK_AB R81, RZ, R81 ;  /* 0x00000051ff51723e */ /* 0x000fe400000000ff */
[----:B------:R-:W-:Y:S02]  /*5e60*/  ISETP.GT.AND P2, PT, R3, 0x8, P2 ;  /* 0x000000080300780c */ /* 0x000fe40001744270 */
[----:B------:R-:W-:Y:S02]  /*5e70*/  F2FP.F16.F32.PACK_AB R82, RZ, R82 ;  /* 0x00000052ff52723e */ /* 0x000fe400000000ff */
[----:B------:R-:W-:Y:S02]  /*5e80*/  F2FP.F16.F32.PACK_AB R83, RZ, R83 ;  /* 0x00000053ff53723e */ /* 0x000fe400000000ff */
[----:B------:R-:W-:Y:S01]  /*5e90*/  F2FP.F16.F32.PACK_AB R84, RZ, R84 ;  /* 0x00000054ff54723e */ /* 0x000fe200000000ff */
[----:B0-----:R-:W-:Y:S01]  /*5ea0*/  @P5 IMAD.MOV.U32 R4, RZ, RZ, R8 ;  /* 0x000000ffff045224 */ /* 0x001fe200078e0008 */
[----:B------:R-:W-:Y:S01]  /*5eb0*/  F2FP.F16.F32.PACK_AB R85, RZ, R85 ;  /* 0x00000055ff55723e */ /* 0x000fe200000000ff */
[----:B------:R-:W-:Y:S01]  /*5ec0*/  @P5 IMAD.MOV.U32 R5, RZ, RZ, R9 ;  /* 0x000000ffff055224 */ /* 0x000fe200078e0009 */
[----:B------:R-:W-:-:S02]  /*5ed0*/  F2FP.F16.F32.PACK_AB R86, RZ, R86 ;  /* 0x00000056ff56723e */ /* 0x000fc400000000ff */
[----:B------:R-:W-:Y:S02]  /*5ee0*/  F2FP.F16.F32.PACK_AB R87, RZ, R87 ;  /* 0x00000057ff57723e */ /* 0x000fe400000000ff */
[----:B------:R0:W-:Y:S01]  /*5ef0*/  @P5 STG.E.U16 desc[UR36][R4.64+0xd2], R79 ;  /* 0x0000d24f04005986 */ /* 0x0001e2000c101524 */
[C---:B------:R-:W-:Y:S02]  /*5f00*/  ISETP.GT.AND P5, PT, R3.reuse, RZ, P3 ;  /* 0x000000ff0300720c */ /* 0x040fe40001fa4270 */
[----:B------:R-:W-:-:S11]  /*5f10*/  ISETP.GT.AND P3, PT, R3, 0x8, P3 ;  /* 0x000000080300780c */ /* 0x000fd60001f64270 */
[----:B0-----:R-:W-:Y:S02]  /*5f20*/  @P5 IMAD.MOV.U32 R4, RZ, RZ, R6 ;  /* 0x000000ffff045224 */ /* 0x001fe400078e0006 */
[----:B------:R-:W-:-:S05]  /*5f30*/  @P5 IMAD.MOV.U32 R5, RZ, RZ, R7 ;  /* 0x000000ffff055224 */ /* 0x000fca00078e0007 */
[----:B------:R0:W-:Y:S01]  /*5f40*/  @P5 STG.E.U16 desc[UR36][R4.64+0xe0], R80 ;  /* 0x0000e05004005986 */ /* 0x0001e2000c101524 */
[C---:B------:R-:W-:Y:S02]  /*5f50*/  ISETP.GT.AND P5, PT, R3.reuse, RZ, P0 ;  /* 0x000000ff0300720c */ /* 0x040fe400007a4270 */
[----:B------:R-:W-:Y:S01]  /*5f60*/  ISETP.GT.AND P0, PT, R3, 0x8, P0 ;  /* 0x000000080300780c */ /* 0x000fe20000704270 */
[----:B0-----:R-:W-:Y:S02]  /*5f70*/  @P4 IMAD.MOV.U32 R4, RZ, RZ, R6 ;  /* 0x000000ffff044224 */ /* 0x001fe400078e0006 */
[----:B------:R-:W-:-:S05]  /*5f80*/  @P4 IMAD.MOV.U32 R5, RZ, RZ, R7 ;  /* 0x000000ffff054224 */ /* 0x000fca00078e0007 */
[----:B------:R0:W-:Y:S01]  /*5f90*/  @P4 STG.E.U16 desc[UR36][R4.64+0xe2], R81 ;  /* 0x0000e25104004986 */ /* 0x0001e2000c101524 */
[C---:B------:R-:W-:Y:S02]  /*5fa0*/  ISETP.GT.AND P4, PT, R3.reuse, RZ, P1 ;  /* 0x000000ff0300720c */ /* 0x040fe40000f84270 */
[----:B------:R-:W-:Y:S01]  /*5fb0*/  ISETP.GT.AND P1, PT, R3, 0x8, P1 ;  /* 0x000000080300780c */ /* 0x000fe20000f24270 */
[----:B0-----:R-:W-:Y:S02]  /*5fc0*/  @P3 IMAD.MOV.U32 R4, RZ, RZ, R8 ;  /* 0x000000ffff043224 */ /* 0x001fe400078e0008 */
[----:B------:R-:W-:-:S05]  /*5fd0*/  @P3 IMAD.MOV.U32 R5, RZ, RZ, R9 ;  /* 0x000000ffff053224 */ /* 0x000fca00078e0009 */
[----:B------:R0:W-:Y:S02]  /*5fe0*/  @P3 STG.E.U16 desc[UR36][R4.64+0xe0], R82 ;  /* 0x0000e05204003986 */ /* 0x0001e4000c101524 */
[----:B0-----:R-:W-:Y:S02]  /*5ff0*/  @P2 IMAD.MOV.U32 R4, RZ, RZ, R8 ;  /* 0x000000ffff042224 */ /* 0x001fe400078e0008 */
[----:B------:R-:W-:-:S05]  /*6000*/  @P2 IMAD.MOV.U32 R5, RZ, RZ, R9 ;  /* 0x000000ffff052224 */ /* 0x000fca00078e0009 */
[----:B------:R0:W-:Y:S02]  /*6010*/  @P2 STG.E.U16 desc[UR36][R4.64+0xe2], R83 ;  /* 0x0000e25304002986 */ /* 0x0001e4000c101524 */
[----:B0-----:R-:W-:Y:S02]  /*6020*/  @P4 IMAD.MOV.U32 R4, RZ, RZ, R6 ;  /* 0x000000ffff044224 */ /* 0x001fe400078e0006 */
[----:B------:R-:W-:-:S05]  /*6030*/  @P4 IMAD.MOV.U32 R5, RZ, RZ, R7 ;  /* 0x000000ffff054224 */ /* 0x000fca00078e0007 */
[----:B------:R0:W-:Y:S04]  /*6040*/  @P4 STG.E.U16 desc[UR36][R4.64+0xf0], R84 ;  /* 0x0000f05404004986 */ /* 0x0001e8000c101524 */
[----:B------:R1:W-:Y:S01]  /*6050*/  @P5 STG.E.U16 desc[UR36][R6.64+0xf2], R85 ;  /* 0x0000f25506005986 */ /* 0x0003e2000c101524 */
[----:B0-----:R-:W-:Y:S02]  /*6060*/  @P1 IMAD.MOV.U32 R4, RZ, RZ, R8 ;  /* 0x000000ffff041224 */ /* 0x001fe400078e0008 */
[----:B------:R-:W-:-:S05]  /*6070*/  @P1 IMAD.MOV.U32 R5, RZ, RZ, R9 ;  /* 0x000000ffff051224 */ /* 0x000fca00078e0009 */
[----:B------:R1:W-:Y:S04]  /*6080*/  @P1 STG.E.U16 desc[UR36][R4.64+0xf0], R86 ;  /* 0x0000f05604001986 */ /* 0x0003e8000c101524 */
[----:B------:R1:W-:Y:S02]  /*6090*/  @P0 STG.E.U16 desc[UR36][R8.64+0xf2], R87 ;  /* 0x0000f25708000986 */ /* 0x0003e4000c101524 */
.L_x_161:
[----:B------:R-:W-:Y:S05]  /*60a0*/  BSYNC B0 ;  /* 0x0000000000007941 */ /* 0x000fea0003800000 */
.L_x_35:
[----:B------:R-:W-:Y:S01]  /*60b0*/  ULDC UR4, c[0x0][0xc] ;  /* 0x0000030000047ab9 */ /* 0x000fe20000000800 */
[----:B------:R-:W-:Y:S01]  /*60c0*/  ULDC UR5, c[0x0][0x10] ;  /* 0x0000040000057ab9 */ /* 0x000fe20000000800 */
[----:B------:R-:W4:Y:S01]  /*60d0*/  LDC R3, c[0x0][0x14] ;  /* 0x00000500ff037b82 */ /* 0x000f220000000800 */
[----:B------:R-:W-:Y:S01]  /*60e0*/  UIMAD.WIDE.U32 UR4, UR4, UR5, URZ ;  /* 0x00000005040472a5 */ /* 0x000fe2000f8e003f */
[----:B------:R-:W-:Y:S02]  /*60f0*/  IMAD.MOV.U32 R93, RZ, RZ, -0x1 ;  /* 0xffffffffff5d7424 */ /* 0x000fe400078e00ff */
[----:B------:R-:W-:-:S03]  /*6100*/  IMAD.MOV.U32 R91, RZ, RZ, -0x1 ;  /* 0xffffffffff5b7424 */ /* 0x000fc600078e00ff */
[----:B----4-:R-:W-:-:S04]  /*6110*/  IMAD.WIDE.U32 R16, R3, UR4, R16 ;  /* 0x0000000403107c25 */ /* 0x010fc8000f8e0010 */
[----:B------:R-:W-:Y:S01]  /*6120*/  IMAD R3, R3, UR5, RZ ;  /* 0x0000000503037c24 */ /* 0x000fe2000f8e02ff */
[----:B------:R-:W-:Y:S02]  /*6130*/  ULDC.64 UR4, c[0x0][0x650] ;  /* 0x0001940000047ab9 */ /* 0x000fe40000000a00 */
[----:B------:R-:W-:Y:S01]  /*6140*/  ISETP.GE.U32.AND P0, PT, R16, UR4, PT ;  /* 0x0000000410007c0c */ /* 0x000fe2000bf06070 */
[--C-:B------:R-:W-:Y:S01]  /*6150*/  IMAD.IADD R17, R17, 0x1, R3.reuse ;  /* 0x0000000111117824 */ /* 0x100fe200078e0203 */
[----:B------:R-:W-:-:S04]  /*6160*/  PRMT R3, RZ, 0x7610, R3 ;  /* 0x00007610ff037816 */ /* 0x000fc80000000003 */
[----:B------:R-:W-:-:S13]  /*6170*/  ISETP.GE.U32.AND.EX P0, PT, R17, UR5, PT, P0 ;  /* 0x0000000511007c0c */ /* 0x000fda000bf06100 */
[----:B------:R-:W-:Y:S05]  /*6180*/  @P0 BRA `(.L_x_162) ;  /* 0x0000000400640947 */ /* 0x000fea0003800000 */
[----:B---3--:R-:W3:Y:S01]  /*6190*/  S2R R12, SR_CTAID.X ;  /* 0x00000000000c7919 */ /* 0x008ee20000002500 */
[----:B------:R-:W4:Y:S01]  /*61a0*/  LDC.64 R10, c[0x0][0x628] ;  /* 0x00018a00ff0a7b82 */ /* 0x000f220000000a00 */
[----:B------:R-:W-:Y:S01]  /*61b0*/  ULDC UR4, c[0x0][0x150] ;  /* 0x0000540000047ab9 */ /* 0x000fe20000000800 */
[----:B-12---:R-:W-:Y:S01]  /*61c0*/  IMAD.MOV.U32 R8, RZ, RZ, R16 ;  /* 0x000000ffff087224 */ /* 0x006fe200078e0010 */
[----:B-----5:R-:W1:Y:S01]  /*61d0*/  S2R R24, SR_CTAID.Y ;  /* 0x0000000000187919 */ /* 0x020e620000002600 */
[----:B------:R-:W-:-:S04]  /*61e0*/  IMAD.MOV.U32 R9, RZ, RZ, R17 ;  /* 0x000000ffff097224 */ /* 0x000fc800078e0011 */
[----:B------:R-:W2:Y:S08]  /*61f0*/  LDC R21, c[0x0][0x144] ;  /* 0x00005100ff157b82 */ /* 0x000eb00000000800 */
[----:B------:R-:W0:Y:S08]  /*6200*/  LDC R0, c[0x0][0x630] ;  /* 0x00018c00ff007b82 */ /* 0x000e300000000800 */
[----:B------:R-:W0:Y:S01]  /*6210*/  LDC.64 R14, c[0x0][0x620] ;  /* 0x00018800ff0e7b82 */ /* 0x000e220000000a00 */
[----:B----4-:R-:W-:-:S04]  /*6220*/  ISETP.NE.U32.AND P0, PT, R10, RZ, PT ;  /* 0x000000ff0a00720c */ /* 0x010fc80003f05070 */
[----:B------:R-:W-:Y:S02]  /*6230*/  ISETP.NE.AND.EX P0, PT, R11, RZ, PT, P0 ;  /* 0x000000ff0b00720c */ /* 0x000fe40003f05300 */
[----:B---3--:R-:W-:-:S05]  /*6240*/  I2FP.F32.U32 R3, R12 ;  /* 0x0000000c00037245 */ /* 0x008fca0000201000 */
[----:B------:R-:W-:-:S04]  /*6250*/  FMUL R3, R3, UR4 ;  /* 0x0000000403037c20 */ /* 0x000fc80008400000 */
[----:B------:R3:W4:Y:S02]  /*6260*/  F2I.U32.TRUNC.NTZ R20, R3 ;  /* 0x0000000300147305 */ /* 0x000724000020f000 */
[----:B-12---:R-:W-:Y:S05]  /*6270*/  @!P0 BRA `(.L_x_163) ;  /* 0x0000000000288947 */ /* 0x006fea0003800000 */
[----:B---3--:R-:W1:Y:S02]  /*6280*/  LDC R3, c[0x0][0x634] ;  /* 0x00018d00ff037b82 */ /* 0x008e640000000800 */
[----:B-1----:R-:W-:-:S05]  /*6290*/  IADD3 R3, P0, R16, R3, RZ ;  /* 0x0000000310037210 */ /* 0x002fca0007f1e0ff */
[----:B------:R-:W-:-:S04]  /*62a0*/  IMAD.X R13, RZ, RZ, R17, P0 ;  /* 0x000000ffff0d7224 */ /* 0x000fc800000e0611 */
[----:B0-----:R-:W-:-:S04]  /*62b0*/  IMAD.WIDE.U32 R4, R13, R10, RZ ;  /* 0x0000000a0d047225 */ /* 0x001fc800078e00ff */
[----:B------:R-:W-:-:S04]  /*62c0*/  IMAD.WIDE.U32 R6, P0, R3, R11, R4 ;  /* 0x0000000b03067225 */ /* 0x000fc80007800004 */
[----:B------:R-:W-:-:S04]  /*62d0*/  IMAD.WIDE.U32 R4, R3, R10, RZ ;  /* 0x0000000a03047225 */ /* 0x000fc800078e00ff */
[----:B------:R-:W-:Y:S01]  /*62e0*/  IMAD.X R9, RZ, RZ, RZ, P0 ;  /* 0x000000ffff097224 */ /* 0x000fe200000e06ff */
[----:B------:R-:W-:Y:S01]  /*62f0*/  IADD3 RZ, P0, R5, R6, RZ ;  /* 0x0000000605ff7210 */ /* 0x000fe20007f1e0ff */
[----:B------:R-:W-:-:S04]  /*6300*/  IMAD.MOV.U32 R8, RZ, RZ, R7 ;  /* 0x000000ffff087224 */ /* 0x000fc800078e0007 */
[----:B------:R-:W-:-:S08]  /*6310*/  IMAD.WIDE.U32.X R8, R13, R11, R8, P0 ;  /* 0x0000000b0d087225 */ /* 0x000fd000000e0408 */
.L_x_163:
[----:B------:R-:W1:Y:S01]  /*6320*/  LDC.64 R28, c[0x0][0x640] ;  /* 0x00019000ff1c7b82 */ /* 0x000e620000000a00 */
[-CC-:B0-----:R-:W-:Y:S01]  /*6330*/  SHF.R.U64 R91, R8, R0.reuse, R9.reuse ;  /* 0x00000000085b7219 */ /* 0x181fe20000001209 */
[----:B----4-:R-:W-:Y:S01]  /*6340*/  IMAD.MOV R20, RZ, RZ, -R20 ;  /* 0x000000ffff147224 */ /* 0x010fe200078e0a14 */
[----:B------:R-:W-:Y:S01]  /*6350*/  SHF.R.U32.HI R0, RZ, R0, R9 ;  /* 0x00000000ff007219 */ /* 0x000fe20000011609 */
[----:B------:R-:W-:Y:S01]  /*6360*/  ULDC UR4, c[0x0][0x154] ;  /* 0x0000550000047ab9 */ /* 0x000fe20000000800 */
[----:B---3--:R-:W-:Y:S01]  /*6370*/  IADD3 R3, P0, RZ, -R91, RZ ;  /* 0x8000005bff037210 */ /* 0x008fe20007f1e0ff */
[----:B------:R-:W-:Y:S02]  /*6380*/  IMAD R21, R21, R20, R12 ;  /* 0x0000001415157224 */ /* 0x000fe400078e020c */
[----:B------:R-:W0:Y:S01]  /*6390*/  LDC R6, c[0x0][0x618] ;  /* 0x00018600ff067b82 */ /* 0x000e220000000800 */
[----:B------:R-:W-:Y:S02]  /*63a0*/  IMAD.MOV.U32 R7, RZ, RZ, 0x1 ;  /* 0x00000001ff077424 */ /* 0x000fe400078e00ff */
[----:B------:R-:W-:-:S04]  /*63b0*/  IMAD.X R5, RZ, RZ, ~R0, P0 ;  /* 0x000000ffff057224 */ /* 0x000fc800000e0e00 */
[-C--:B------:R-:W-:Y:S01]  /*63c0*/  IMAD R0, R5, R14.reuse, RZ ;  /* 0x0000000e05007224 */ /* 0x080fe200078e02ff */
[----:B------:R-:W2:Y:S01]  /*63d0*/  LDC R8, c[0x0][0x608] ;  /* 0x00018200ff087b82 */ /* 0x000ea20000000800 */
[----:B------:R-:W-:-:S04]  /*63e0*/  IMAD.WIDE.U32 R4, R3, R14, R16 ;  /* 0x0000000e03047225 */ /* 0x000fc800078e0010 */
[----:B------:R-:W-:Y:S01]  /*63f0*/  IMAD R3, R3, R15, R0 ;  /* 0x0000000f03037224 */ /* 0x000fe200078e0200 */
[----:B------:R-:W-:Y:S02]  /*6400*/  I2FP.F32.U32 R0, R24 ;  /* 0x0000001800007245 */ /* 0x000fe40000201000 */
[----:B------:R-:W3:Y:S01]  /*6410*/  LDC R26, c[0x0][0x658] ;  /* 0x00019600ff1a7b82 */ /* 0x000ee20000000800 */
[----:B------:R-:W-:Y:S01]  /*6420*/  IMAD.IADD R3, R5, 0x1, R3 ;  /* 0x0000000105037824 */ /* 0x000fe200078e0203 */
[----:B-1----:R-:W-:Y:S01]  /*6430*/  ISETP.NE.U32.AND P0, PT, R28, RZ, PT ;  /* 0x000000ff1c00720c */ /* 0x002fe20003f05070 */
[----:B------:R-:W-:Y:S01]  /*6440*/  FMUL R0, R0, UR4 ;  /* 0x0000000400007c20 */ /* 0x000fe20008400000 */
[----:B------:R-:W-:Y:S02]  /*6450*/  IMAD.MOV.U32 R5, RZ, RZ, -0x1 ;  /* 0xffffffffff057424 */ /* 0x000fe400078e00ff */
[----:B------:R-:W-:Y:S01]  /*6460*/  ISETP.NE.AND.EX P0, PT, R29, RZ, PT, P0 ;  /* 0x000000ff1d00720c */ /* 0x000fe20003f05300 */
[----:B------:R1:W4:Y:S01]  /*6470*/  F2I.U32.TRUNC.NTZ R13, R0 ;  /* 0x00000000000d7305 */ /* 0x000322000020f000 */
[----:B------:R-:W1:Y:S01]  /*6480*/  LDC R15, c[0x0][0x148] ;  /* 0x00005200ff0f7b82 */ /* 0x000e620000000800 */
[----:B0-----:R-:W-:-:S02]  /*6490*/  SHF.R.U64 R12, R4, R6, R3 ;  /* 0x00000006040c7219 */ /* 0x001fc40000001203 */
[----:B------:R-:W-:-:S05]  /*64a0*/  SHF.R.U32.HI R3, RZ, R6, R3 ;  /* 0x00000006ff037219 */ /* 0x000fca0000011603 */
[----:B------:R-:W0:Y:S01]  /*64b0*/  LDC R20, c[0x0][0x600] ;  /* 0x00018000ff147b82 */ /* 0x000e220000000800 */
[-CC-:B--2---:R-:W-:Y:S02]  /*64c0*/  SHF.R.U64 R10, R12, R8.reuse, R3.reuse ;  /* 0x000000080c0a7219 */ /* 0x184fe40000001203 */
[----:B------:R-:W-:-:S05]  /*64d0*/  SHF.R.U32.HI R3, RZ, R8, R3 ;  /* 0x00000008ff037219 */ /* 0x000fca0000011603 */
[----:B------:R-:W2:Y:S01]  /*64e0*/  LDC R27, c[0x0][0x648] ;  /* 0x00019200ff1b7b82 */ /* 0x000ea20000000800 */
[-C--:B---3--:R-:W-:Y:S02]  /*64f0*/  SHF.L.U32 R4, R5, R26.reuse, RZ ;  /* 0x0000001a05047219 */ /* 0x088fe400000006ff */
[-CC-:B------:R-:W-:Y:S02]  /*6500*/  SHF.R.U64 R14, R10, R26.reuse, R3.reuse ;  /* 0x0000001a0a0e7219 */ /* 0x180fe40000001203 */
[----:B------:R-:W-:Y:S02]  /*6510*/  SHF.R.U32.HI R5, RZ, R26, R3 ;  /* 0x0000001aff057219 */ /* 0x000fe40000011603 */
[----:B------:R-:W-:Y:S01]  /*6520*/  LOP3.LUT R25, RZ, R4, RZ, 0x33, !PT ;  /* 0x00000004ff197212 */ /* 0x000fe200078e33ff */
[----:B------:R-:W3:Y:S01]  /*6530*/  LDC R30, c[0x0][0x638] ;  /* 0x00018e00ff1e7b82 */ /* 0x000ee20000000800 */
[----:B------:R-:W-:Y:S01]  /*6540*/  SHF.L.U32 R26, R7, R26, RZ ;  /* 0x0000001a071a7219 */ /* 0x000fe200000006ff */
[----:B------:R-:W-:-:S06]  /*6550*/  IMAD.MOV.U32 R4, RZ, RZ, R14 ;  /* 0x000000ffff047224 */ /* 0x000fcc00078e000e */
[----:B------:R-:W0:Y:S01]  /*6560*/  LDC R31, c[0x0][0x610] ;  /* 0x00018400ff1f7b82 */ /* 0x000e220000000800 */
[----:B----4-:R-:W-:Y:S05]  /*6570*/  @!P0 BRA `(.L_x_164) ;  /* 0x0000000000288947 */ /* 0x010fea0003800000 */
        /* <DEDUP_REMOVED lines=10> */
.L_x_164:
[----:B------:R-:W-:Y:S01]  /*6620*/  ISETP.NE.AND P0, PT, R2, 0x1, PT ;  /* 0x000000010200780c */ /* 0x000fe20003f05270 */
[----:B0-----:R-:W-:Y:S01]  /*6630*/  VIADD R7, R20, 0xffffffff ;  /* 0xffffffff14077836 */ /* 0x001fe20000000000 */
[----:B-12---:R-:W-:Y:S01]  /*6640*/  SHF.R.U64 R0, R4, R27, R5 ;  /* 0x0000001b04007219 */ /* 0x006fe20000001205 */
[----:B------:R-:W-:Y:S01]  /*6650*/  IMAD.MOV R13, RZ, RZ, -R13 ;  /* 0x000000ffff0d7224 */ /* 0x000fe200078e0a0d */
[----:B------:R-:W-:Y:S01]  /*6660*/  LOP3.LUT R5, R10, R25, RZ, 0xc0, !PT ;  /* 0x000000190a057212 */ /* 0x000fe200078ec0ff */
[----:B------:R-:W-:Y:S01]  /*6670*/  IMAD.MOV.U32 R4, RZ, RZ, 0x1 ;  /* 0x00000001ff047424 */ /* 0x000fe200078e00ff */
[----:B------:R-:W-:Y:S01]  /*6680*/  LOP3.LUT R12, R12, R7, RZ, 0xc0, !PT ;  /* 0x000000070c0c7212 */ /* 0x000fe200078ec0ff */
[----:B------:R-:W-:Y:S02]  /*6690*/  IMAD.MOV R3, RZ, RZ, -R0 ;  /* 0x000000ffff037224 */ /* 0x000fe400078e0a00 */
[----:B------:R-:W-:Y:S02]  /*66a0*/  IMAD R0, R26, R0, R5 ;  /* 0x000000001a007224 */ /* 0x000fe400078e0205 */
[----:B---3--:R-:W-:-:S02]  /*66b0*/  IMAD R3, R3, R30, R14 ;  /* 0x0000001e03037224 */ /* 0x008fc400078e020e */
[----:B------:R-:W-:Y:S02]  /*66c0*/  @P0 IMAD R21, R15, R13, R24 ;  /* 0x0000000d0f150224 */ /* 0x000fe400078e0218 */
[----:B------:R-:W-:Y:S01]  /*66d0*/  IMAD R5, R3, R20, R12 ;  /* 0x0000001403057224 */ /* 0x000fe200078e020c */
[----:B------:R-:W-:Y:S01]  /*66e0*/  PRMT R3, R4, 0x7610, R3 ;  /* 0x0000761004037816 */ /* 0x000fe20000000003 */
[----:B------:R-:W-:-:S05]  /*66f0*/  IMAD R0, R0, R31, R21 ;  /* 0x0000001f00007224 */ /* 0x000fca00078e0215 */
[----:B------:R-:W-:Y:S02]  /*6700*/  SEL R93, R5, R0, !P0 ;  /* 0x00000000055d7207 */ /* 0x000fe40004000000 */
[----:B------:R-:W-:-:S07]  /*6710*/  SEL R0, R0, R5, !P0 ;  /* 0x0000000500007207 */ /* 0x000fce0004000000 */
.L_x_162:
[----:B------:R-:W-:Y:S01]  /*6720*/  LOP3.LUT P0, RZ, R3, 0xff, RZ, 0xc0, !PT ;  /* 0x000000ff03ff7812 */ /* 0x000fe2000780c0ff */
[----:B------:R-:W-:-:S12]  /*6730*/  IMAD.MOV.U32 R92, RZ, RZ, R0 ;  /* 0x000000ffff5c7224 */ /* 0x000fd800078e0000 */
[----:B------:R-:W-:Y:S05]  /*6740*/  @P0 BRA `(.L_x_165) ;  /* 0xffffffac000c0947 */ /* 0x000fea000383ffff */
[----:B------:R-:W-:Y:S05]  /*6750*/  EXIT ;  /* 0x000000000000794d */ /* 0x000fea0003800000 */
.L_x_8:
        /* <DEDUP_REMOVED lines=26> */
.L_x_167:
[----:B------:R-:W0:Y:S01]  /*6900*/  LDC.64 R28, c[0x0][0x640] ;  /* 0x00019000ff1c7b82 */ /* 0x000e220000000a00 */
[-CC-:B------:R-:W-:Y:S01]  /*6910*/  SHF.R.U64 R22, R12, R6.reuse, R13.reuse ;  /* 0x000000060c167219 */ /* 0x180fe2000000120d */
[----:B------:R-:W-:Y:S01]  /*6920*/  IMAD.MOV.U32 R30, RZ, RZ, 0x1 ;  /* 0x00000001ff1e7424 */ /* 0x000fe200078e00ff */
[----:B------:R-:W-:Y:S02]  /*6930*/  SHF.R.U32.HI R6, RZ, R6, R13 ;  /* 0x00000006ff067219 */ /* 0x000fe4000001160d */
        /* <DEDUP_REMOVED lines=8> */
[----:B------:R-:W-:Y:S01]  /*69c0*/  IMAD.IADD R9, R9, 0x1, R11 ;  /* 0x0000000109097824 */ /* 0x000fe200078e020b */
[----:B0-----:R-:W-:-:S04]  /*69d0*/  ISETP.NE.U32.AND P0, PT, R28, RZ, PT ;  /* 0x000000ff1c00720c */ /* 0x001fc80003f05070 */
[----:B------:R-:W-:Y:S02]  /*69e0*/  ISETP.NE.AND.EX P0, PT, R29, RZ, PT, P0 ;  /* 0x000000ff1d00720c */ /* 0x000fe40003f05300 */
[----:B------:R-:W0:Y:S01]  /*69f0*/  LDC R20, c[0x0][0x600] ;  /* 0x00018000ff147b82 */ /* 0x000e220000000800 */
[-CC-:B-1----:R-:W-:Y:S01]  /*6a00*/  SHF.R.U64 R14, R8, R10.reuse, R9.reuse ;  /* 0x0000000a080e7219 */ /* 0x182fe20000001209 */
[----:B------:R-:W-:Y:S01]  /*6a10*/  IMAD.MOV.U32 R8, RZ, RZ, -0x1 ;  /* 0xffffffffff087424 */ /* 0x000fe200078e00ff */
[----:B------:R-:W-:-:S05]  /*6a20*/  SHF.R.U32.HI R9, RZ, R10, R9 ;  /* 0x0000000aff097219 */ /* 0x000fca0000011609 */
[----:B------:R-:W1:Y:S01]  /*6a30*/  LDC R24, c[0x0][0x648] ;  /* 0x00019200ff187b82 */ /* 0x000e620000000800 */
[-CC-:B--2---:R-:W-:Y:S02]  /*6a40*/  SHF.R.U64 R23, R14, R12.reuse, R9.reuse ;  /* 0x0000000c0e177219 */ /* 0x184fe40000001209 */
[----:B------:R-:W-:-:S05]  /*6a50*/  SHF.R.U32.HI R6, RZ, R12, R9 ;  /* 0x0000000cff067219 */ /* 0x000fca0000011609 */
[----:B------:R-:W2:Y:S01]  /*6a60*/  LDC R26, c[0x0][0x638] ;  /* 0x00018e00ff1a7b82 */ /* 0x000ea20000000800 */
[-C--:B---3--:R-:W-:Y:S02]  /*6a70*/  SHF.L.U32 R8, R8, R27.reuse, RZ ;  /* 0x0000001b08087219 */ /* 0x088fe400000006ff */
[-CC-:B------:R-:W-:Y:S02]  /*6a80*/  SHF.R.U64 R25, R23, R27.reuse, R6.reuse ;  /* 0x0000001b17197219 */ /* 0x180fe40000001206 */
[----:B------:R-:W-:Y:S02]  /*6a90*/  LOP3.LUT R32, RZ, R8, RZ, 0x33, !PT ;  /* 0x00000008ff207212 */ /* 0x000fe400078e33ff */
[----:B------:R-:W-:Y:S01]  /*6aa0*/  SHF.R.U32.HI R9, RZ, R27, R6 ;  /* 0x0000001bff097219 */ /* 0x000fe20000011606 */
[----:B------:R-:W3:Y:S01]  /*6ab0*/  LDC R31, c[0x0][0x610] ;  /* 0x00018400ff1f7b82 */ /* 0x000ee20000000800 */
[----:B------:R-:W-:Y:S01]  /*6ac0*/  IMAD.MOV.U32 R8, RZ, RZ, R25 ;  /* 0x000000ffff087224 */ /* 0x000fe200078e0019 */
[----:B------:R-:W-:Y:S06]  /*6ad0*/  @!P0 BRA `(.L_x_168) ;  /* 0x0000000000288947 */ /* 0x000fec0003800000 */
        /* <DEDUP_REMOVED lines=10> */
.L_x_168:
[----:B------:R-:W-:Y:S01]  /*6b80*/  ISETP.NE.AND P0, PT, R2, 0x1, PT ;  /* 0x000000010200780c */ /* 0x000fe20003f05270 */
[----:B------:R-:W-:Y:S01]  /*6b90*/  IMAD.MOV.U32 R13, RZ, RZ, R22 ;  /* 0x000000ffff0d7224 */ /* 0x000fe200078e0016 */
[----:B-1----:R-:W-:Y:S01]  /*6ba0*/  SHF.R.U64 R6, R8, R24, R9 ;  /* 0x0000001808067219 */ /* 0x002fe20000001209 */
[----:B0-----:R-:W-:Y:S01]  /*6bb0*/  VIADD R9, R20, 0xffffffff ;  /* 0xffffffff14097836 */ /* 0x001fe20000000000 */
[----:B------:R-:W-:Y:S02]  /*6bc0*/  SHF.L.U32 R30, R30, R27, RZ ;  /* 0x0000001b1e1e7219 */ /* 0x000fe400000006ff */
[----:B------:R-:W-:Y:S01]  /*6bd0*/  LOP3.LUT R5, R23, R32, RZ, 0xc0, !PT ;  /* 0x0000002017057212 */ /* 0x000fe200078ec0ff */
[----:B------:R-:W-:-:S04]  /*6be0*/  IMAD.MOV R8, RZ, RZ, -R6 ;  /* 0x000000ffff087224 */ /* 0x000fc800078e0a06 */
[----:B------:R-:W-:Y:S01]  /*6bf0*/  IMAD R6, R30, R6, R5 ;  /* 0x000000061e067224 */ /* 0x000fe200078e0205 */
[----:B------:R-:W-:Y:S01]  /*6c00*/  LOP3.LUT R5, R14, R9, RZ, 0xc0, !PT ;  /* 0x000000090e057212 */ /* 0x000fe200078ec0ff */
[----:B------:R-:W-:Y:S02]  /*6c10*/  @P0 IMAD R3, R7, R21, R4 ;  /* 0x0000001507030224 */ /* 0x000fe400078e0204 */
[----:B--2---:R-:W-:Y:S02]  /*6c20*/  IMAD R4, R8, R26, R25 ;  /* 0x0000001a08047224 */ /* 0x004fe400078e0219 */
[----:B---3--:R-:W-:Y:S02]  /*6c30*/  IMAD R3, R6, R31, R3 ;  /* 0x0000001f06037224 */ /* 0x008fe400078e0203 */
[----:B------:R-:W-:Y:S02]  /*6c40*/  IMAD R4, R4, R20, R5 ;  /* 0x0000001404047224 */ /* 0x000fe400078e0205 */
[----:B------:R-:W-:-:S03]  /*6c50*/  IMAD.MOV.U32 R6, RZ, RZ, 0x1 ;  /* 0x00000001ff067424 */ /* 0x000fc600078e00ff */
[----:B------:R-:W-:Y:S02]  /*6c60*/  SEL R20, R4, R3, !P0 ;  /* 0x0000000304147207 */ /* 0x000fe40004000000 */
[----:B------:R-:W-:-:S07]  /*6c70*/  SEL R11, R3, R4, !P0 ;  /* 0x00000004030b7207 */ /* 0x000fce0004000000 */
.L_x_166:
[----:B------:R-:W-:-:S08]  /*6c80*/  NOP ;  /* 0x0000000000007918 */ /* 0x000fd00000000000 */
[----:B------:R-:W0:-:S00]  /*6c90*/  USETMAXREG.DEALLOC.CTAPOOL 0x28 ;  /* 0x00000028000079c8 */ /* 0x000e0000080e0500 */
[----:B0-----:R-:W-:-:S13]  /*6ca0*/  ISETP.NE.AND P0, PT, R0, RZ, PT ;  /* 0x000000ff0000720c */ /* 0x001fda0003f05270 */
[----:B------:R-:W-:Y:S05]  /*6cb0*/  @P0 EXIT ;  /* 0x000000000000094d */ /* 0x000fea0003800000 */
[----:B------:R-:W-:Y:S01]  /*6cc0*/  LOP3.LUT P0, RZ, R6, 0xff, RZ, 0xc0, !PT ;  /* 0x000000ff06ff7812 */ /* 0x000fe2000780c0ff */
[----:B------:R-:W-:Y:S02]  /*6cd0*/  IMAD.MOV.U32 R0, RZ, RZ, 0x1 ;  /* 0x00000001ff007424 */ /* 0x000fe400078e00ff */
[----:B------:R-:W-:-:S10]  /*6ce0*/  IMAD.MOV.U32 R12, RZ, RZ, RZ ;  /* 0x000000ffff0c7224 */ /* 0x000fd400078e00ff */
[----:B------:R-:W-:Y:S05]  /*6cf0*/  @!P0 BRA `(.L_x_169) ;  /* 0x0000000c00948947 */ /* 0x000fea0003800000 */
[----:B------:R-:W0:Y:S01]  /*6d00*/  LDC R0, c[0x0][0x28c] ;  /* 0x0000a300ff007b82 */ /* 0x000e220000000800 */
[----:B------:R-:W-:Y:S01]  /*6d10*/  UMOV UR17, 0x1 ;  /* 0x0000000100117882 */ /* 0x000fe20000000000 */
[----:B------:R-:W-:Y:S01]  /*6d20*/  ULDC UR9, c[0x0][0xc] ;  /* 0x0000030000097ab9 */ /* 0x000fe20000000800 */
[----:B------:R-:W-:Y:S01]  /*6d30*/  ULDC UR15, c[0x0][0x10] ;  /* 0x00000400000f7ab9 */ /* 0x000fe20000000800 */
[----:B------:R-:W-:Y:S01]  /*6d40*/  ULDC UR5, c[0x0][0x658] ;  /* 0x0001960000057ab9 */ /* 0x000fe20000000800 */
[----:B------:R-:W-:Y:S01]  /*6d50*/  UMOV UR7, 0xffffffff ;  /* 0xffffffff00077882 */ /* 0x000fe20000000000 */
[----:B------:R-:W-:Y:S01]  /*6d60*/  BSSY B0, `(.L_x_169) ;  /* 0x00000de000007945 */ /* 0x000fe20003800000 */
[----:B------:R-:W-:Y:S01]  /*6d70*/  USHF.L.U32 UR7, UR7, UR5, URZ ;  /* 0x0000000507077299 */ /* 0x000fe2000800063f */
[----:B------:R-:W1:Y:S01]  /*6d80*/  S2UR UR8, SR_CgaCtaId ;  /* 0x00000000000879c3 */ /* 0x000e620000008800 */
[----:B------:R-:W-:Y:S01]  /*6d90*/  IMAD.MOV.U32 R10, RZ, RZ, 0x1 ;  /* 0x00000001ff0a7424 */ /* 0x000fe200078e00ff */
[----:B------:R-:W-:Y:S01]  /*6da0*/  LOP3.LUT R9, R19, 0x2, RZ, 0xfc, !PT ;  /* 0x0000000213097812 */ /* 0x000fe200078efcff */
[----:B------:R-:W-:Y:S01]  /*6db0*/  IMAD.MOV.U32 R12, RZ, RZ, RZ ;  /* 0x000000ffff0c7224 */ /* 0x000fe200078e00ff */
[----:B------:R-:W-:Y:S01]  /*6dc0*/  ULDC UR4, c[0x0][0x600] ;  /* 0x0001800000047ab9 */ /* 0x000fe20000000800 */
[----:B------:R-:W-:Y:S01]  /*6dd0*/  UMOV UR16, 0x11 ;  /* 0x0000001100107882 */ /* 0x000fe20000000000 */
[----:B------:R-:W-:-:S02]  /*6de0*/  UIADD3 UR4, UR4, -0x1, URZ ;  /* 0xffffffff04047890 */ /* 0x000fc4000fffe03f */
[----:B------:R-:W-:Y:S02]  /*6df0*/  USHF.L.U32 UR5, UR17, UR5, URZ ;  /* 0x0000000511057299 */ /* 0x000fe4000800063f */
[----:B------:R-:W-:Y:S01]  /*6e00*/  ULOP3.LUT UR7, URZ, UR7, URZ, 0x33, !UPT ;  /* 0x000000073f077292 */ /* 0x000fe2000f8e333f */
[----:B------:R-:W-:Y:S01]  /*6e10*/  ULDC.64 UR30, c[0x0][0x198] ;  /* 0x00006600001e7ab9 */ /* 0x000fe20000000a00 */
[----:B0-----:R-:W-:-:S05]  /*6e20*/  VIADD R0, R0, 0x1f ;  /* 0x0000001f00007836 */ /* 0x001fca0000000000 */
[----:B------:R-:W-:Y:S01]  /*6e30*/  SHF.R.S32.HI R3, RZ, 0x1f, R0 ;  /* 0x0000001fff037819 */ /* 0x000fe20000011400 */
[----:B-1----:R-:W-:-:S03]  /*6e40*/  USHF.R.U32.HI UR28, URZ, 0x2, UR8 ;  /* 0x000000023f1c7899 */ /* 0x002fc60008011608 */
[----:B------:R-:W-:Y:S01]  /*6e50*/  LEA.HI R3, R3, R0, RZ, 0x5 ;  /* 0x0000000003037211 */ /* 0x000fe200078f28ff */
[----:B------:R-:W-:Y:S01]  /*6e60*/  ULOP3.LUT UR10, UR8, 0x3, URZ, 0xc0, !UPT ;  /* 0x00000003080a7892 */ /* 0x000fe2000f8ec03f */
[----:B------:R-:W-:Y:S01]  /*6e70*/  IMAD.MOV.U32 R0, RZ, RZ, 0x1 ;  /* 0x00000001ff007424 */ /* 0x000fe200078e00ff */
[----:B------:R-:W-:Y:S01]  /*6e80*/  USHF.L.U32 UR6, UR8, 0x5, URZ ;  /* 0x0000000508067899 */ /* 0x000fe2000800063f */
[----:B------:R-:W-:Y:S01]  /*6e90*/  SHF.R.S32.HI R3, RZ, 0x5, R3 ;  /* 0x00000005ff037819 */ /* 0x000fe20000011403 */
[----:B------:R-:W-:Y:S02]  /*6ea0*/  USHF.L.U32 UR27, UR8, 0xa, URZ ;  /* 0x0000000a081b7899 */ /* 0x000fe4000800063f */
[----:B------:R-:W-:Y:S02]  /*6eb0*/  ULOP3.LUT UR8, UR8, 0xfffffffc, URZ, 0xc0, !UPT ;  /* 0xfffffffc08087892 */ /* 0x000fe4000f8ec03f */
[----:B------:R-:W-:Y:S01]  /*6ec0*/  UISETP.GT.U32.AND UP0, UPT, UR10, 0xffff, UPT ;  /* 0x0000ffff0a00788c */ /* 0x000fe2000bf04070 */
[----:B------:R-:W-:Y:S01]  /*6ed0*/  VIADD R8, R3, 0x1 ;  /* 0x0000000103087836 */ /* 0x000fe20000000000 */
[----:B------:R-:W-:-:S02]  /*6ee0*/  ULOP3.LUT UR12, UR8, 0x1, URZ, 0xfc, !UPT ;  /* 0x00000001080c7892 */ /* 0x000fc4000f8efc3f */
[----:B------:R-:W-:Y:S02]  /*6ef0*/  ULOP3.LUT UR13, UR8, 0x2, URZ, 0xfc, !UPT ;  /* 0x00000002080d7892 */ /* 0x000fe4000f8efc3f */
[----:B------:R-:W-:Y:S02]  /*6f00*/  USHF.L.U32 UR11, UR17, UR8, URZ ;  /* 0x00000008110b7299 */ /* 0x000fe4000800063f */
[----:B------:R-:W-:Y:S02]  /*6f10*/  ULOP3.LUT UR14, UR8, 0x3, URZ, 0xfc, !UPT ;  /* 0x00000003080e7892 */ /* 0x000fe4000f8efc3f */
[----:B------:R-:W-:Y:S02]  /*6f20*/  UIMAD.WIDE.U32 UR8, UR9, UR15, URZ ;  /* 0x0000000f090872a5 */ /* 0x000fe4000f8e003f */
[----:B------:R-:W-:Y:S02]  /*6f30*/  USHF.L.U32 UR12, UR17, UR12, URZ ;  /* 0x0000000c110c7299 */ /* 0x000fe4000800063f */
[----:B------:R-:W-:-:S02]  /*6f40*/  USHF.L.U32 UR13, UR17, UR13, URZ ;  /* 0x0000000d110d7299 */ /* 0x000fc4000800063f */
[----:B------:R-:W-:Y:S01]  /*6f50*/  USEL UR10, UR10, 0xffff, !UP0 ;  /* 0x0000ffff0a0a7887 */ /* 0x000fe2000c000000 */
[----:B------:R-:W-:Y:S01]  /*6f60*/  ULDC UR15, c[0x0][0x14] ;  /* 0x00000500000f7ab9 */ /* 0x000fe20000000800 */
[----:B------:R-:W-:Y:S02]  /*6f70*/  USHF.L.U32 UR14, UR17, UR14, URZ ;  /* 0x0000000e110e7299 */ /* 0x000fe4000800063f */
[----:B------:R-:W-:Y:S02]  /*6f80*/  UIMAD.WIDE.U32 UR22, UR8, UR15, URZ ;  /* 0x0000000f081672a5 */ /* 0x000fe4000f8e003f */
[----:B------:R-:W-:Y:S02]  /*6f90*/  UIMAD UR8, UR9, UR15, URZ ;  /* 0x0000000f090872a4 */ /* 0x000fe4000f8e023f */
[----:B------:R-:W-:Y:S02]  /*6fa0*/  ULOP3.LUT UR11, UR13, UR11, UR12, 0xfe, !UPT ;  /* 0x0000000b0d0b7292 */ /* 0x000fe4000f8efe0c */
[----:B------:R-:W-:-:S02]  /*6fb0*/  ULOP3.LUT UR10, UR10, 0xffff, URZ, 0xc0, !UPT ;  /* 0x0000ffff0a0a7892 */ /* 0x000fc4000f8ec03f */
[----:B------:R-:W-:Y:S02]  /*6fc0*/  ULOP3.LUT UR6, UR6, 0x60, URZ, 0xc0, !UPT ;  /* 0x0000006006067892 */ /* 0x000fe4000f8ec03f */
[----:B------:R-:W-:Y:S02]  /*6fd0*/  UIADD3 UR13, UR23, UR8, URZ ;  /* 0x00000008170d7290 */ /* 0x000fe4000fffe03f */
[----:B------:R-:W-:Y:S02]  /*6fe0*/  ULOP3.LUT UR14, UR11, UR14, URZ, 0xfc, !UPT ;  /* 0x0000000e0b0e7292 */ /* 0x000fe4000f8efc3f */
[----:B------:R-:W-:-:S12]  /*6ff0*/  USHF.L.U32 UR15, UR16, UR10, URZ ;  /* 0x0000000a100f7299 */ /* 0x000fd8000800063f */
.L_x_180:
[----:B------:R-:W-:-:S03]  /*7000*/  UMOV UR8, 0xffffffff ;  /* 0xffffffff00087882 */ /* 0x000fc60000000000 */
[----:B------:R-:W-:Y:S05]  /*7010*/  BRA.DIV UR8, `(.L_x_170) ;  /* 0x00000016081c7947 */ /* 0x000fea000b800000 */
[----:B------:R-:W-:-:S13]  /*7020*/  ELECT P6, URZ, PT ;  /* 0x00000000003f782f */ /* 0x000fda00038c0000 */
.L_x_201:
[----:B------:R-:W0:Y:S01]  /*7030*/  LDC R4, c[0x0][0x28c] ;  /* 0x0000a300ff047b82 */ /* 0x000e220000000800 */
[----:B------:R-:W-:Y:S01]  /*7040*/  BSSY B1, `(.L_x_171) ;  /* 0x000003d000017945 */ /* 0x000fe20003800000 */
[----:B0-----:R-:W-:-:S13]  /*7050*/  ISETP.LT.OR P6, PT, R4, 0x1, !P6 ;  /* 0x000000010400780c */ /* 0x001fda00077c1670 */
[----:B------:R-:W-:Y:S05]  /*7060*/  @P6 BRA `(.L_x_172) ;  /* 0x0000000000e86947 */ /* 0x000fea0003800000 */
[----:B------:R-:W-:Y:S01]  /*7070*/  LEA R11, R11, UR28, 0x1 ;  /* 0x0000001c0b0b7c11 */ /* 0x000fe2000f8e08ff */
[----:B------:R-:W-:Y:S01]  /*7080*/  IMAD.MOV.U32 R22, RZ, RZ, RZ ;  /* 0x000000ffff167224 */ /* 0x000fe200078e00ff */
[----:B------:R-:W-:Y:S01]  /*7090*/  LEA R20, R20, UR6, 0x7 ;  /* 0x0000000614147c11 */ /* 0x000fe2000f8e38ff */
[----:B------:R-:W-:Y:S02]  /*70a0*/  IMAD.MOV.U32 R4, RZ, RZ, R8 ;  /* 0x000000ffff047224 */ /* 0x000fe400078e0008 */
[----:B------:R-:W-:Y:S02]  /*70b0*/  IMAD.MOV.U32 R5, RZ, RZ, R0 ;  /* 0x000000ffff057224 */ /* 0x000fe400078e0000 */
[----:B------:R-:W-:Y:S02]  /*70c0*/  IMAD.MOV.U32 R6, RZ, RZ, R12 ;  /* 0x000000ffff067224 */ /* 0x000fe400078e000c */
[----:B------:R-:W-:-:S07]  /*70d0*/  IMAD.SHL.U32 R15, R11, 0x40, RZ ;  /* 0x000000400b0f7824 */ /* 0x000fce00078e00ff */
.L_x_175:
[----:B------:R-:W0:Y:S01]  /*70e0*/  S2R R14, SR_CgaCtaId ;  /* 0x00000000000e7919 */ /* 0x000e220000008800 */
[----:B------:R-:W-:Y:S02]  /*70f0*/  MOV R7, 0x400 ;  /* 0x0000040000077802 */ /* 0x000fe40000000f00 */
[----:B------:R-:W-:-:S13]  /*7100*/  LOP3.LUT P1, RZ, R18, 0x7f, RZ, 0xc0, !PT ;  /* 0x0000007f12ff7812 */ /* 0x000fda000782c0ff */
[----:B------:R-:W1:Y:S01]  /*7110*/  @!P1 LDC R11, c[0x0][0x500] ;  /* 0x00014000ff0b9b82 */ /* 0x000e620000000800 */
[----:B0-----:R-:W-:Y:S02]  /*7120*/  LEA R21, R14, R7, 0x18 ;  /* 0x000000070e157211 */ /* 0x001fe400078ec0ff */
[----:B------:R-:W-:-:S03]  /*7130*/  SHF.L.U32 R7, R5, 0x1f, RZ ;  /* 0x0000001f05077819 */ /* 0x000fc600000006ff */
[----:B------:R-:W-:-:S04]  /*7140*/  IMAD R14, R6, 0x8, R21 ;  /* 0x00000008060e7824 */ /* 0x000fc800078e0215 */
[----:B------:R-:W0:Y:S02]  /*7150*/  SYNCS.PHASECHK.TRANS64.TRYWAIT P0, [R14+URZ+0x70], R7 ;  /* 0x000070070e0075a7 */ /* 0x000e24000800017f */
[----:B01----:R-:W-:Y:S05]  /*7160*/  @!P0 BRA `(.L_x_173) ;  /* 0x0000001000e88947 */ /* 0x003fea0003800000 */
.L_x_202:
[----:B0-----:R-:W-:Y:S01]  /*7170*/  PRMT R7, R9, 0x9910, RZ ;  /* 0x0000991009077816 */ /* 0x001fe200000000ff */
[----:B------:R0:W-:Y:S03]  /*7180*/  @!P1 SYNCS.ARRIVE.TRANS64 RZ, [R14+URZ], R11 ;  /* 0x0000000b0eff99a7 */ /* 0x0001e6000800003f */
[----:B------:R-:W-:-:S13]  /*7190*/  ISETP.NE.AND P0, PT, R7, 0x2, PT ;  /* 0x000000020700780c */ /* 0x000fda0003f05270 */
[----:B0-----:R-:W-:Y:S05]  /*71a0*/  @P0 BRA `(.L_x_174) ;  /* 0x0000000000040947 */ /* 0x001fea0003800000 */
[----:B------:R-:W-:Y:S01]  /*71b0*/  BPT.TRAP 0x1 ;  /* 0x000000040000795c */ /* 0x000fe20000300000 */
.L_x_174:
[----:B------:R-:W-:Y:S01]  /*71c0*/  R2UR UR8, R6 ;  /* 0x00000000060872ca */ /* 0x000fe200000e0000 */
[----:B------:R-:W-:Y:S01]  /*71d0*/  VIADD R4, R4, 0xffffffff ;  /* 0xffffffff04047836 */ /* 0x000fe20000000000 */
[----:B------:R-:W-:Y:S01]  /*71e0*/  R2UR UR17, R21 ;  /* 0x00000000151172ca */ /* 0x000fe200000e0000 */
[----:B------:R-:W-:Y:S01]  /*71f0*/  UIADD3 UR16, UP0, UR30, 0xf0, URZ ;  /* 0x000000f01e107890 */ /* 0x000fe2000ff1e03f */
[----:B------:R-:W-:Y:S01]  /*7200*/  R2UR UR25, R15 ;  /* 0x000000000f1972ca */ /* 0x000fe200000e0000 */
[----:B------:R-:W-:Y:S01]  /*7210*/  UIADD3 UR32, UP1, UR30, 0x1f0, URZ ;  /* 0x000001f01e207890 */ /* 0x000fe2000ff3e03f */
[----:B------:R-:W-:Y:S01]  /*7220*/  R2UR UR9, R14 ;  /* 0x000000000e0972ca */ /* 0x000fe200000e0000 */
[----:B------:R-:W-:Y:S01]  /*7230*/  UPRMT UR20, URZ, 0x5410, UR15 ;  /* 0x000054103f147896 */ /* 0x000fe2000800000f */
[----:B------:R-:W-:Y:S01]  /*7240*/  R2UR UR10, R22 ;  /* 0x00000000160a72ca */ /* 0x000fe200000e0000 */
[----:B------:R-:W-:Y:S01]  /*7250*/  VIADD R6, R6, 0x1 ;  /* 0x0000000106067836 */ /* 0x000fe20000000000 */
[----:B------:R-:W-:Y:S01]  /*7260*/  R2UR UR12, R13 ;  /* 0x000000000d0c72ca */ /* 0x000fe200000e0000 */
[----:B------:R-:W-:Y:S01]  /*7270*/  UPRMT UR29, URZ, 0x5410, UR14 ;  /* 0x000054103f1d7896 */ /* 0x000fe2000800000e */
[----:B------:R-:W-:Y:S01]  /*7280*/  R2UR UR26, R20 ;  /* 0x00000000141a72ca */ /* 0x000fe200000e0000 */
[----:B------:R-:W-:Y:S01]  /*7290*/  USHF.L.U32 UR8, UR8, 0xc, URZ ;  /* 0x0000000c08087899 */ /* 0x000fe2000800063f */
[----:B------:R-:W-:Y:S01]  /*72a0*/  ISETP.GT.AND P1, PT, R4, 0x1, PT ;  /* 0x000000010400780c */ /* 0x000fe20003f24270 */
[----:B------:R-:W-:Y:S01]  /*72b0*/  UIADD3.X UR33, URZ, UR31, URZ, UP1, !UPT ;  /* 0x0000001f3f217290 */ /* 0x000fe20008ffe43f */
[----:B------:R-:W-:Y:S01]  /*72c0*/  ISETP.NE.AND P0, PT, R6, 0xe, PT ;  /* 0x0000000e0600780c */ /* 0x000fe20003f05270 */
[----:B------:R-:W-:Y:S01]  /*72d0*/  ULEA UR11, UR28, UR8, 0xb ;  /* 0x000000081c0b7291 */ /* 0x000fe2000f8e583f */
[----:B------:R-:W-:Y:S01]  /*72e0*/  VIADD R22, R22, 0x20 ;  /* 0x0000002016167836 */ /* 0x000fe20000000000 */
[----:B------:R-:W-:Y:S01]  /*72f0*/  ULOP3.LUT UR8, UR8, 0xc00, UR27, 0xf8, !UPT ;  /* 0x00000c0008087892 */ /* 0x000fe2000f8ef81b */
[----:B------:R-:W-:Y:S01]  /*7300*/  SEL R14, RZ, 0x1, P0 ;  /* 0x00000001ff0e7807 */ /* 0x000fe20000000000 */
[----:B------:R-:W-:Y:S01]  /*7310*/  ULEA UR11, UR11, UR17, 0x1 ;  /* 0x000000110b0b7291 */ /* 0x000fe2000f8e083f */
[----:B------:R-:W-:Y:S01]  /*7320*/  SEL R6, R6, RZ, P0 ;  /* 0x000000ff06067207 */ /* 0x000fe20000000000 */
[----:B------:R-:W-:Y:S01]  /*7330*/  ULEA UR8, UR8, UR17, 0x1 ;  /* 0x0000001108087291 */ /* 0x000fe2000f8e083f */
[----:B------:R-:W-:Y:S01]  /*7340*/  LOP3.LUT R5, R5, R14, RZ, 0x3c, !PT ;  /* 0x0000000e05057212 */ /* 0x000fe200078e3cff */
[----:B------:R-:W-:-:S02]  /*7350*/  UIADD3 UR21, UR11, 0x200, URZ ;  /* 0x000002000b157890 */ /* 0x000fc4000fffe03f */
[----:B------:R-:W-:Y:S02]  /*7360*/  UIADD3.X UR17, URZ, UR31, URZ, UP0, !UPT ;  /* 0x0000001f3f117290 */ /* 0x000fe400087fe43f */
[----:B------:R-:W-:Y:S01]  /*7370*/  UIADD3 UR24, UR8, 0x1c200, URZ ;  /* 0x0001c20008187890 */ /* 0x000fe2000fffe03f */
[----:B------:R-:W-:Y:S01]  /*7380*/  UMOV UR18, 0x0 ;  /* 0x0000000000127882 */ /* 0x000fe20000000000 */
[----:B------:R-:W-:Y:S01]  /*7390*/  UMOV UR19, 0x10000000 ;  /* 0x1000000000137882 */ /* 0x000fe20000000000 */
[----:B------:R-:W-:Y:S01]  /*73a0*/  UMOV UR11, UR25 ;  /* 0x00000019000b7c82 */ /* 0x000fe20008000000 */
[----:B------:R-:W-:-:S03]  /*73b0*/  UMOV UR8, UR21 ;  /* 0x0000001500087c82 */ /* 0x000fc60008000000 */
[----:B------:R0:W-:Y:S02]  /*73c0*/  UTMALDG.3D.MULTICAST [UR8], [UR16], UR20, desc[UR18] ;  /* 0x00001208100073b4 */ /* 0x0001e40008011814 */
[----:B0-----:R-:W-:Y:S01]  /*73d0*/  UMOV UR8, UR24 ;  /* 0x0000001800087c82 */ /* 0x001fe20008000000 */
[----:B------:R-:W-:Y:S02]  /*73e0*/  UMOV UR11, UR26 ;  /* 0x0000001a000b7c82 */ /* 0x000fe40008000000 */
[----:B------:R0:W-:Y:S02]  /*73f0*/  UTMALDG.3D.MULTICAST [UR8], [UR32], UR29, desc[UR18] ;  /* 0x00001208200073b4 */ /* 0x0001e4000801181d */
[----:B0-----:R-:W-:Y:S05]  /*7400*/  @P1 BRA `(.L_x_175) ;  /* 0xfffffffc00341947 */ /* 0x001fea000383ffff */
.L_x_172:
[----:B------:R-:W-:Y:S05]  /*7410*/  BSYNC B1 ;  /* 0x0000000000017941 */ /* 0x000fea0003800000 */
.L_x_171:
[----:B------:R-:W-:Y:S01]  /*7420*/  LOP3.LUT P1, RZ, R10, 0xff, RZ, 0xc0, !PT ;  /* 0x000000ff0aff7812 */ /* 0x000fe2000782c0ff */
[C---:B------:R-:W-:Y:S01]  /*7430*/  IMAD.IADD R12, R3.reuse, 0x1, R12 ;  /* 0x00000001030c7824 */ /* 0x040fe200078e020c */
[----:B------:R-:W-:Y:S01]  /*7440*/  ULDC.64 UR8, c[0x0][0x650] ;  /* 0x0001940000087ab9 */ /* 0x000fe20000000a00 */
[----:B------:R-:W-:Y:S01]  /*7450*/  ISETP.GE.U32.AND P2, PT, R3, 0xe, PT ;  /* 0x0000000e0300780c */ /* 0x000fe20003f46070 */
[----:B------:R-:W-:Y:S01]  /*7460*/  BSSY B1, `(.L_x_176) ;  /* 0x000006b000017945 */ /* 0x000fe20003800000 */
[----:B------:R-:W-:Y:S01]  /*7470*/  IMAD.MOV.U32 R11, RZ, RZ, -0x1 ;  /* 0xffffffffff0b7424 */ /* 0x000fe200078e00ff */
[----:B------:R-:W-:Y:S01]  /*7480*/  SHF.R.U32.HI R4, RZ, 0x1, R12 ;  /* 0x00000001ff047819 */ /* 0x000fe2000001160c */
[----:B------:R-:W-:Y:S01]  /*7490*/  IMAD.MOV.U32 R20, RZ, RZ, -0x1 ;  /* 0xffffffffff147424 */ /* 0x000fe200078e00ff */
[----:B------:R-:W-:Y:S01]  /*74a0*/  ISETP.GT.U32.AND P0, PT, R12, 0xd, PT ;  /* 0x0000000d0c00780c */ /* 0x000fe20003f04070 */
[----:B------:R-:W-:Y:S01]  /*74b0*/  IMAD.MOV.U32 R13, RZ, RZ, -0x1 ;  /* 0xffffffffff0d7424 */ /* 0x000fe200078e00ff */
[----:B------:R-:W-:-:S02]  /*74c0*/  PRMT R10, RZ, 0x7610, R10 ;  /* 0x00007610ff0a7816 */ /* 0x000fc4000000000a */
[----:B------:R-:W-:Y:S01]  /*74d0*/  ISETP.LT.U32.AND P0, PT, R3, 0xe, P0 ;  /* 0x0000000e0300780c */ /* 0x000fe20000701070 */
[----:B------:R-:W0:Y:S01]  /*74e0*/  @P1 S2R R6, SR_CgaCtaId ;  /* 0x0000000000061919 */ /* 0x000e220000008800 */
[----:B------:R-:W-:-:S04]  /*74f0*/  @P1 MOV R5, 0x400 ;  /* 0x0000040000051802 */ /* 0x000fc80000000f00 */
[----:B0-----:R-:W-:Y:S01]  /*7500*/  @P1 LEA R6, R6, R5, 0x18 ;  /* 0x0000000506061211 */ /* 0x001fe200078ec0ff */
[----:B------:R-:W-:-:S03]  /*7510*/  IMAD.WIDE.U32 R4, R4, -0x6db6db6d, RZ ;  /* 0x9249249304047825 */ /* 0x000fc600078e00ff */
[----:B------:R0:W-:Y:S01]  /*7520*/  @P1 SYNCS.ARRIVE.TRANS64.A1T0 RZ, [R6+URZ+0xf8], RZ ;  /* 0x0000f8ff06ff19a7 */ /* 0x0001e2000810003f */
[----:B------:R-:W-:Y:S02]  /*7530*/  IADD3 R16, P1, R16, UR22, RZ ;  /* 0x0000001610107c10 */ /* 0x000fe4000ff3e0ff */
[----:B------:R-:W-:Y:S02]  /*7540*/  SHF.R.U32.HI R7, RZ, 0x2, R5 ;  /* 0x00000002ff077819 */ /* 0x000fe40000011605 */
[----:B------:R-:W-:Y:S02]  /*7550*/  SEL R5, RZ, 0x1, !P0 ;  /* 0x00000001ff057807 */ /* 0x000fe40004000000 */
[----:B------:R-:W-:Y:S01]  /*7560*/  IADD3.X R17, R17, UR13, RZ, P1, !PT ;  /* 0x0000000d11117c10 */ /* 0x000fe20008ffe4ff */
[----:B------:R-:W-:Y:S01]  /*7570*/  IMAD R12, R7, -0xe, R12 ;  /* 0xfffffff2070c7824 */ /* 0x000fe200078e020c */
[----:B------:R-:W-:Y:S02]  /*7580*/  ISETP.GE.U32.AND P0, PT, R16, UR8, PT ;  /* 0x0000000810007c0c */ /* 0x000fe4000bf06070 */
[----:B------:R-:W-:-:S02]  /*7590*/  LOP3.LUT R0, R0, R5, RZ, 0x3c, !PT ;  /* 0x0000000500007212 */ /* 0x000fc400078e3cff */
[----:B------:R-:W-:Y:S02]  /*75a0*/  ISETP.GE.U32.AND.EX P0, PT, R17, UR9, PT, P0 ;  /* 0x0000000911007c0c */ /* 0x000fe4000bf06100 */
[----:B------:R-:W-:Y:S02]  /*75b0*/  @P2 LOP3.LUT R0, R0, 0x1, R7, 0x78, !PT ;  /* 0x0000000100002812 */ /* 0x000fe400078e7807 */
[----:B------:R-:W-:-:S09]  /*75c0*/  PRMT R4, RZ, 0x7610, R4 ;  /* 0x00007610ff047816 */ /* 0x000fd20000000004 */
[----:B0-----:R-:W-:Y:S05]  /*75d0*/  @P0 BRA `(.L_x_177) ;  /* 0x00000004004c0947 */ /* 0x001fea0003800000 */
[----:B------:R-:W0:Y:S01]  /*75e0*/  S2R R14, SR_CTAID.X ;  /* 0x00000000000e7919 */ /* 0x000e220000002500 */
[----:B------:R-:W-:Y:S01]  /*75f0*/  ULDC.64 UR8, c[0x0][0x628] ;  /* 0x00018a0000087ab9 */ /* 0x000fe20000000a00 */
[----:B------:R-:W1:Y:S01]  /*7600*/  LDC R15, c[0x0][0x144] ;  /* 0x00005100ff0f7b82 */ /* 0x000e620000000800 */
[----:B------:R-:W-:Y:S01]  /*7610*/  ISETP.NE.U32.AND P0, PT, RZ, UR8, PT ;  /* 0x00000008ff007c0c */ /* 0x000fe2000bf05070 */
[----:B------:R-:W2:Y:S01]  /*7620*/  S2R R11, SR_CTAID.Y ;  /* 0x00000000000b7919 */ /* 0x000ea20000002600 */
[----:B------:R-:W-:Y:S01]  /*7630*/  ULDC UR10, c[0x0][0x150] ;  /* 0x00005400000a7ab9 */ /* 0x000fe20000000800 */
[----:B------:R-:W-:Y:S01]  /*7640*/  ULDC UR11, c[0x0][0x630] ;  /* 0x00018c00000b7ab9 */ /* 0x000fe20000000800 */
[----:B------:R-:W-:Y:S01]  /*7650*/  ISETP.NE.AND.EX P0, PT, RZ, UR9, PT, P0 ;  /* 0x00000009ff007c0c */ /* 0x000fe2000bf05300 */
[----:B------:R-:W-:Y:S01]  /*7660*/  IMAD.MOV.U32 R4, RZ, RZ, R16 ;  /* 0x000000ffff047224 */ /* 0x000fe200078e0010 */
[----:B0-----:R-:W-:-:S05]  /*7670*/  I2FP.F32.U32 R5, R14 ;  /* 0x0000000e00057245 */ /* 0x001fca0000201000 */
[----:B------:R-:W-:Y:S01]  /*7680*/  FMUL R20, R5, UR10 ;  /* 0x0000000a05147c20 */ /* 0x000fe20008400000 */
[----:B------:R-:W-:-:S05]  /*7690*/  IMAD.MOV.U32 R5, RZ, RZ, R17 ;  /* 0x000000ffff057224 */ /* 0x000fca00078e0011 */
[----:B--2---:R-:W-:Y:S05]  /*76a0*/  @!P0 BRA `(.L_x_178) ;  /* 0x0000000000288947 */ /* 0x004fea0003800000 */
[----:B------:R-:W-:Y:S02]  /*76b0*/  ULDC UR10, c[0x0][0x634] ;  /* 0x00018d00000a7ab9 */ /* 0x000fe40000000800 */
[----:B------:R-:W-:-:S05]  /*76c0*/  IADD3 R5, P0, R16, UR10, RZ ;  /* 0x0000000a10057c10 */ /* 0x000fca000ff1e0ff */
[----:B------:R-:W-:-:S04]  /*76d0*/  IMAD.X R13, RZ, RZ, R17, P0 ;  /* 0x000000ffff0d7224 */ /* 0x000fc800000e0611 */
[----:B------:R-:W-:-:S04]  /*76e0*/  IMAD.WIDE.U32 R6, R13, UR8, RZ ;  /* 0x000000080d067c25 */ /* 0x000fc8000f8e00ff */
[----:B------:R-:W-:-:S04]  /*76f0*/  IMAD.WIDE.U32 R6, P0, R5, UR9, R6 ;  /* 0x0000000905067c25 */ /* 0x000fc8000f800006 */
[----:B------:R-:W-:-:S04]  /*7700*/  IMAD.WIDE.U32 R4, R5, UR8, RZ ;  /* 0x0000000805047c25 */ /* 0x000fc8000f8e00ff */
[----:B------:R-:W-:Y:S01]  /*7710*/  IMAD.MOV.U32 R4, RZ, RZ, R7 ;  /* 0x000000ffff047224 */ /* 0x000fe200078e0007 */
[----:B------:R-:W-:Y:S01]  /*7720*/  IADD3 RZ, P1, R5, R6, RZ ;  /* 0x0000000605ff7210 */ /* 0x000fe20007f3e0ff */
[----:B------:R-:W-:-:S04]  /*7730*/  IMAD.X R5, RZ, RZ, RZ, P0 ;  /* 0x000000ffff057224 */ /* 0x000fc800000e06ff */
[----:B------:R-:W-:-:S08]  /*7740*/  IMAD.WIDE.U32.X R4, R13, UR9, R4, P1 ;  /* 0x000000090d047c25 */ /* 0x000fd000088e0404 */
.L_x_178:
[--C-:B------:R-:W-:Y:S01]  /*7750*/  SHF.R.U64 R13, R4, UR11, R5.reuse ;  /* 0x0000000b040d7c19 */ /* 0x100fe20008001205 */
[----:B------:R-:W0:Y:S01]  /*7760*/  F2I.U32.TRUNC.NTZ R20, R20 ;  /* 0x0000001400147305 */ /* 0x000e22000020f000 */
[----:B------:R-:W-:Y:S01]  /*7770*/  SHF.R.U32.HI R4, RZ, UR11, R5 ;  /* 0x0000000bff047c19 */ /* 0x000fe20008011605 */
[----:B------:R-:W-:Y:S01]  /*7780*/  ULDC.64 UR8, c[0x0][0x620] ;  /* 0x0001880000087ab9 */ /* 0x000fe20000000a00 */
[----:B------:R-:W-:Y:S01]  /*7790*/  IADD3 R7, P0, RZ, -R13, RZ ;  /* 0x8000000dff077210 */ /* 0x000fe20007f1e0ff */
[----:B------:R-:W-:Y:S01]  /*77a0*/  ULDC.64 UR10, c[0x0][0x640] ;  /* 0x00019000000a7ab9 */ /* 0x000fe20000000a00 */
[----:B------:R-:W2:Y:S03]  /*77b0*/  LDC R22, c[0x0][0x148] ;  /* 0x00005200ff167b82 */ /* 0x000ea60000000800 */
[----:B------:R-:W-:Y:S01]  /*77c0*/  IMAD.X R4, RZ, RZ, ~R4, P0 ;  /* 0x000000ffff047224 */ /* 0x000fe200000e0e04 */
[----:B------:R-:W-:-:S03]  /*77d0*/  ISETP.NE.U32.AND P0, PT, RZ, UR10, PT ;  /* 0x0000000aff007c0c */ /* 0x000fc6000bf05070 */
[----:B------:R-:W-:Y:S01]  /*77e0*/  IMAD R6, R4, UR8, RZ ;  /* 0x0000000804067c24 */ /* 0x000fe2000f8e02ff */
[----:B------:R-:W-:Y:S01]  /*77f0*/  ISETP.NE.AND.EX P0, PT, RZ, UR11, PT, P0 ;  /* 0x0000000bff007c0c */ /* 0x000fe2000bf05300 */
[----:B------:R-:W-:Y:S01]  /*7800*/  IMAD.WIDE.U32 R4, R7, UR8, R16 ;  /* 0x0000000807047c25 */ /* 0x000fe2000f8e0010 */
[----:B------:R-:W-:-:S03]  /*7810*/  ULDC UR8, c[0x0][0x618] ;  /* 0x0001860000087ab9 */ /* 0x000fc60000000800 */
[----:B------:R-:W-:Y:S01]  /*7820*/  IMAD R7, R7, UR9, R6 ;  /* 0x0000000907077c24 */ /* 0x000fe2000f8e0206 */
[----:B------:R-:W-:Y:S01]  /*7830*/  ULDC UR9, c[0x0][0x154] ;  /* 0x0000550000097ab9 */ /* 0x000fe20000000800 */
[----:B0-----:R-:W-:Y:S02]  /*7840*/  IMAD.MOV R6, RZ, RZ, -R20 ;  /* 0x000000ffff067224 */ /* 0x001fe400078e0a14 */
[----:B------:R-:W-:Y:S02]  /*7850*/  IMAD.IADD R5, R5, 0x1, R7 ;  /* 0x0000000105057824 */ /* 0x000fe400078e0207 */
[----:B-1----:R-:W-:Y:S01]  /*7860*/  IMAD R14, R15, R6, R14 ;  /* 0x000000060f0e7224 */ /* 0x002fe200078e020e */
[----:B------:R-:W-:Y:S02]  /*7870*/  I2FP.F32.U32 R6, R11 ;  /* 0x0000000b00067245 */ /* 0x000fe40000201000 */
[--C-:B------:R-:W-:Y:S02]  /*7880*/  SHF.R.U64 R15, R4, UR8, R5.reuse ;  /* 0x00000008040f7c19 */ /* 0x100fe40008001205 */
[----:B------:R-:W-:Y:S01]  /*7890*/  SHF.R.U32.HI R4, RZ, UR8, R5 ;  /* 0x00000008ff047c19 */ /* 0x000fe20008011605 */
[----:B------:R-:W-:Y:S01]  /*78a0*/  FMUL R6, R6, UR9 ;  /* 0x0000000906067c20 */ /* 0x000fe20008400000 */
[----:B------:R-:W-:-:S02]  /*78b0*/  ULDC UR8, c[0x0][0x608] ;  /* 0x0001820000087ab9 */ /* 0x000fc40000000800 */
[--C-:B------:R-:W-:Y:S01]  /*78c0*/  SHF.R.U64 R21, R15, UR8, R4.reuse ;  /* 0x000000080f157c19 */ /* 0x100fe20008001204 */
[----:B------:R0:W1:Y:S01]  /*78d0*/  F2I.U32.TRUNC.NTZ R24, R6 ;  /* 0x0000000600187305 */ /* 0x000062000020f000 */
[----:B------:R-:W-:Y:S01]  /*78e0*/  SHF.R.U32.HI R4, RZ, UR8, R4 ;  /* 0x00000008ff047c19 */ /* 0x000fe20008011604 */
[----:B------:R-:W-:-:S03]  /*78f0*/  ULDC UR8, c[0x0][0x658] ;  /* 0x0001960000087ab9 */ /* 0x000fc60000000800 */
[--C-:B------:R-:W-:Y:S02]  /*7900*/  SHF.R.U64 R20, R21, UR8, R4.reuse ;  /* 0x0000000815147c19 */ /* 0x100fe40008001204 */
[----:B------:R-:W-:-:S03]  /*7910*/  SHF.R.U32.HI R23, RZ, UR8, R4 ;  /* 0x00000008ff177c19 */ /* 0x000fc60008011604 */
[----:B------:R-:W-:Y:S02]  /*7920*/  IMAD.MOV.U32 R4, RZ, RZ, R20 ;  /* 0x000000ffff047224 */ /* 0x000fe400078e0014 */
[----:B------:R-:W-:Y:S01]  /*7930*/  IMAD.MOV.U32 R5, RZ, RZ, R23 ;  /* 0x000000ffff057224 */ /* 0x000fe200078e0017 */
[----:B0-----:R-:W-:Y:S06]  /*7940*/  @!P0 BRA `(.L_x_179) ;  /* 0x0000000000288947 */ /* 0x001fec0003800000 */
        /* <DEDUP_REMOVED lines=10> */
.L_x_179:
[----:B------:R-:W-:Y:S01]  /*79f0*/  ISETP.NE.AND P0, PT, R2, 0x1, PT ;  /* 0x000000010200780c */ /* 0x000fe20003f05270 */
[----:B------:R-:W-:Y:S01]  /*7a00*/  ULDC UR8, c[0x0][0x648] ;  /* 0x0001920000087ab9 */ /* 0x000fe20000000800 */
[----:B-1----:R-:W-:Y:S01]  /*7a10*/  IMAD.MOV R24, RZ, RZ, -R24 ;  /* 0x000000ffff187224 */ /* 0x002fe200078e0a18 */
[----:B------:R-:W-:Y:S01]  /*7a20*/  SHF.R.U64 R4, R4, UR8, R5 ;  /* 0x0000000804047c19 */ /* 0x000fe20008001205 */
[----:B------:R-:W-:Y:S01]  /*7a30*/  ULDC UR8, c[0x0][0x638] ;  /* 0x00018e0000087ab9 */ /* 0x000fe20000000800 */
[----:B------:R-:W-:Y:S01]  /*7a40*/  LOP3.LUT R21, R21, UR7, RZ, 0xc0, !PT ;  /* 0x0000000715157c12 */ /* 0x000fe2000f8ec0ff */
[----:B------:R-:W-:Y:S02]  /*7a50*/  ULDC UR9, c[0x0][0x610] ;  /* 0x0001840000097ab9 */ /* 0x000fe40000000800 */
[----:B------:R-:W-:Y:S02]  /*7a60*/  IMAD.MOV R5, RZ, RZ, -R4 ;  /* 0x000000ffff057224 */ /* 0x000fe400078e0a04 */
[----:B------:R-:W-:-:S02]  /*7a70*/  IMAD R21, R4, UR5, R21 ;  /* 0x0000000504157c24 */ /* 0x000fc4000f8e0215 */
[----:B------:R-:W-:Y:S01]  /*7a80*/  IMAD R20, R5, UR8, R20 ;  /* 0x0000000805147c24 */ /* 0x000fe2000f8e0214 */
[----:B------:R-:W-:Y:S01]  /*7a90*/  ULDC UR8, c[0x0][0x600] ;  /* 0x0001800000087ab9 */ /* 0x000fe20000000800 */
[----:B--2---:R-:W-:Y:S01]  /*7aa0*/  @P0 IMAD R14, R22, R24, R11 ;  /* 0x00000018160e0224 */ /* 0x004fe200078e020b */
[----:B------:R-:W-:Y:S01]  /*7ab0*/  LOP3.LUT R11, R15, UR4, RZ, 0xc0, !PT ;  /* 0x000000040f0b7c12 */ /* 0x000fe2000f8ec0ff */
[----:B------:R-:W-:Y:S02]  /*7ac0*/  IMAD.MOV.U32 R4, RZ, RZ, 0x1 ;  /* 0x00000001ff047424 */ /* 0x000fe400078e00ff */
[----:B------:R-:W-:Y:S02]  /*7ad0*/  IMAD R14, R21, UR9, R14 ;  /* 0x00000009150e7c24 */ /* 0x000fe4000f8e020e */
[----:B------:R-:W-:-:S05]  /*7ae0*/  IMAD R11, R20, UR8, R11 ;  /* 0x00000008140b7c24 */ /* 0x000fca000f8e020b */
[----:B------:R-:W-:Y:S02]  /*7af0*/  SEL R20, R11, R14, !P0 ;  /* 0x0000000e0b147207 */ /* 0x000fe40004000000 */
[----:B------:R-:W-:-:S07]  /*7b00*/  SEL R11, R14, R11, !P0 ;  /* 0x0000000b0e0b7207 */ /* 0x000fce0004000000 */
.L_x_177:
[----:B------:R-:W-:Y:S05]  /*7b10*/  BSYNC B1 ;  /* 0x0000000000017941 */ /* 0x000fea0003800000 */
.L_x_176:
[----:B------:R-:W-:-:S13]  /*7b20*/  LOP3.LUT P0, RZ, R4, 0xff, RZ, 0xc0, !PT ;  /* 0x000000ff04ff7812 */ /* 0x000fda000780c0ff */
[----:B------:R-:W-:Y:S05]  /*7b30*/  @P0 BRA `(.L_x_180) ;  /* 0xfffffff400300947 */ /* 0x000fea000383ffff */
[----:B------:R-:W-:Y:S05]  /*7b40*/  BSYNC B0 ;  /* 0x0000000000007941 */ /* 0x000fea0003800000 */
.L_x_169:
[----:B------:R-:W-:-:S03]  /*7b50*/  UMOV UR8, 0xffffffff ;  /* 0xffffffff00087882 */ /* 0x000fc60000000000 */
[----:B------:R-:W-:Y:S05]  /*7b60*/  BRA.DIV UR8, `(.L_x_181) ;  /* 0x0000000a087c7947 */ /* 0x000fea000b800000 */
[----:B------:R-:W-:-:S13]  /*7b70*/  ELECT P6, URZ, PT ;  /* 0x00000000003f782f */ /* 0x000fda00038c0000 */
.L_x_205:
[----:B------:R-:W-:Y:S04]  /*7b80*/  BSSY B0, `(.L_x_182) ;  /* 0x0000085000007945 */ /* 0x000fe80003800000 */
[----:B------:R-:W-:Y:S05]  /*7b90*/  @!P6 BRA `(.L_x_183) ;  /* 0x00000008000ce947 */ /* 0x000fea0003800000 */
[----:B------:R-:W-:-:S04]  /*7ba0*/  LOP3.LUT R19, R19, 0x2, RZ, 0xfc, !PT ;  /* 0x0000000213137812 */ /* 0x000fc800078efcff */
[----:B------:R-:W-:-:S13]  /*7bb0*/  ISETP.NE.AND P0, PT, R19, 0x3, PT ;  /* 0x000000031300780c */ /* 0x000fda0003f05270 */
[----:B------:R-:W-:Y:S05]  /*7bc0*/  @!P0 BRA `(.L_x_184) ;  /* 0x0000000000048947 */ /* 0x000fea0003800000 */
[----:B------:R-:W-:Y:S01]  /*7bd0*/  BPT.TRAP 0x1 ;  /* 0x000000040000795c */ /* 0x000fe20000300000 */
.L_x_184:
[----:B------:R-:W0:Y:S01]  /*7be0*/  S2R R3, SR_CgaCtaId ;  /* 0x0000000000037919 */ /* 0x000e220000008800 */
[----:B------:R-:W-:-:S04]  /*7bf0*/  MOV R2, 0x400 ;  /* 0x0000040000027802 */ /* 0x000fc80000000f00 */
[----:B0-----:R-:W-:Y:S02]  /*7c00*/  LEA R3, R3, R2, 0x18 ;  /* 0x0000000203037211 */ /* 0x001fe400078ec0ff */
[----:B------:R-:W-:-:S03]  /*7c10*/  SHF.L.U32 R2, R0, 0x1f, RZ ;  /* 0x0000001f00027819 */ /* 0x000fc600000006ff */
[----:B------:R-:W-:-:S04]  /*7c20*/  VIADD R3, R3, 0x70 ;  /* 0x0000007003037836 */ /* 0x000fc80000000000 */
[C---:B------:R-:W-:Y:S02]  /*7c30*/  IMAD R7, R12.reuse, 0x8, R3 ;  /* 0x000000080c077824 */ /* 0x040fe400078e0203 */
[----:B------:R-:W-:Y:S02]  /*7c40*/  VIADD R12, R12, 0x1 ;  /* 0x000000010c0c7836 */ /* 0x000fe40000000000 */
[----:B------:R-:W0:Y:S03]  /*7c50*/  SYNCS.PHASECHK.TRANS64.TRYWAIT P0, [R7+URZ], R2 ;  /* 0x00000002070075a7 */ /* 0x000e26000800017f */
[----:B------:R-:W-:-:S04]  /*7c60*/  ISETP.NE.AND P1, PT, R12, 0xe, PT ;  /* 0x0000000e0c00780c */ /* 0x000fc80003f25270 */
[----:B------:R-:W-:Y:S02]  /*7c70*/  SEL R5, RZ, 0x1, P1 ;  /* 0x00000001ff057807 */ /* 0x000fe40000800000 */
[----:B------:R-:W-:Y:S02]  /*7c80*/  SEL R12, R12, RZ, P1 ;  /* 0x000000ff0c0c7207 */ /* 0x000fe40000800000 */
[----:B------:R-:W-:-:S03]  /*7c90*/  LOP3.LUT R5, R0, R5, RZ, 0x3c, !PT ;  /* 0x0000000500057212 */ /* 0x000fc600078e3cff */
[----:B------:R-:W-:Y:S01]  /*7ca0*/  IMAD R9, R12, 0x8, R3 ;  /* 0x000000080c097824 */ /* 0x000fe200078e0203 */
[----:B------:R-:W-:Y:S01]  /*7cb0*/  SHF.L.U32 R4, R5, 0x1f, RZ ;  /* 0x0000001f05047819 */ /* 0x000fe200000006ff */
[----:B0-----:R-:W-:Y:S06]  /*7cc0*/  @!P0 BRA `(.L_x_185) ;  /* 0x0000000800448947 */ /* 0x001fec0003800000 */
.L_x_206:
[----:B------:R-:W1:Y:S01]  /*7cd0*/  SYNCS.PHASECHK.TRANS64.TRYWAIT P0, [R9+URZ], R4 ;  /* 0x00000004090075a7 */ /* 0x000e62000800017f */
[----:B------:R-:W-:-:S05]  /*7ce0*/  VIADD R0, R12, 0x1 ;  /* 0x000000010c007836 */ /* 0x000fca0000000000 */
[----:B------:R-:W-:-:S04]  /*7cf0*/  ISETP.NE.AND P1, PT, R0, 0xe, PT ;  /* 0x0000000e0000780c */ /* 0x000fc80003f25270 */
[----:B0-----:R-:W-:Y:S02]  /*7d00*/  SEL R2, RZ, 0x1, P1 ;  /* 0x00000001ff027807 */ /* 0x001fe40000800000 */
[----:B------:R-:W-:Y:S02]  /*7d10*/  SEL R0, R0, RZ, P1 ;  /* 0x000000ff00007207 */ /* 0x000fe40000800000 */
[----:B------:R-:W-:-:S03]  /*7d20*/  LOP3.LUT R7, R5, R2, RZ, 0x3c, !PT ;  /* 0x0000000205077212 */ /* 0x000fc600078e3cff */
[----:B------:R-:W-:Y:S01]  /*7d30*/  IMAD R6, R0, 0x8, R3 ;  /* 0x0000000800067824 */ /* 0x000fe200078e0203 */
[----:B------:R-:W-:Y:S01]  /*7d40*/  SHF.L.U32 R5, R7, 0x1f, RZ ;  /* 0x0000001f07057819 */ /* 0x000fe200000006ff */
[----:B-1----:R-:W-:Y:S06]  /*7d50*/  @!P0 BRA `(.L_x_186) ;  /* 0x0000000800348947 */ /* 0x002fec0003800000 */
.L_x_207:
[----:B------:R-:W1:Y:S01]  /*7d60*/  SYNCS.PHASECHK.TRANS64.TRYWAIT P0, [R6+URZ], R5 ;  /* 0x00000005060075a7 */ /* 0x000e62000800017f */
[----:B------:R-:W-:-:S05]  /*7d70*/  VIADD R0, R0, 0x1 ;  /* 0x0000000100007836 */ /* 0x000fca0000000000 */
[----:B------:R-:W-:-:S04]  /*7d80*/  ISETP.NE.AND P1, PT, R0, 0xe, PT ;  /* 0x0000000e0000780c */ /* 0x000fc80003f25270 */
[----:B------:R-:W-:Y:S02]  /*7d90*/  SEL R2, RZ, 0x1, P1 ;  /* 0x00000001ff027807 */ /* 0x000fe40000800000 */
[----:B------:R-:W-:Y:S02]  /*7da0*/  SEL R0, R0, RZ, P1 ;  /* 0x000000ff00007207 */ /* 0x000fe40000800000 */
[----:B------:R-:W-:-:S03]  /*7db0*/  LOP3.LUT R7, R7, R2, RZ, 0x3c, !PT ;  /* 0x0000000207077212 */ /* 0x000fc600078e3cff */
[----:B0-----:R-:W-:Y:S01]  /*7dc0*/  IMAD R9, R0, 0x8, R3 ;  /* 0x0000000800097824 */ /* 0x001fe200078e0203 */
[----:B------:R-:W-:Y:S01]  /*7dd0*/  SHF.L.U32 R4, R7, 0x1f, RZ ;  /* 0x0000001f07047819 */ /* 0x000fe200000006ff */
[----:B-1----:R-:W-:Y:S06]  /*7de0*/  @!P0 BRA `(.L_x_187) ;  /* 0x0000000800248947 */ /* 0x002fec0003800000 */
.L_x_208:
        /* <DEDUP_REMOVED lines=9> */
.L_x_209:
        /* <DEDUP_REMOVED lines=9> */
.L_x_210:
        /* <DEDUP_REMOVED lines=9> */
.L_x_211:
        /* <DEDUP_REMOVED lines=9> */
.L_x_212:
        /* <DEDUP_REMOVED lines=9> */
.L_x_213:
        /* <DEDUP_REMOVED lines=9> */
.L_x_214:
        /* <DEDUP_REMOVED lines=9> */
.L_x_215:
        /* <DEDUP_REMOVED lines=9> */
.L_x_216:
        /* <DEDUP_REMOVED lines=9> */
.L_x_217:
[----:B------:R-:W1:Y:S01]  /*8300*/  SYNCS.PHASECHK.TRANS64.TRYWAIT P0, [R6+URZ], R5 ;  /* 0x00000005060075a7 */ /* 0x000e62000800017f */
[----:B------:R-:W-:-:S05]  /*8310*/  VIADD R0, R0, 0x1 ;  /* 0x0000000100007836 */ /* 0x000fca0000000000 */
[----:B------:R-:W-:-:S04]  /*8320*/  ISETP.NE.AND P1, PT, R0, 0xe, PT ;  /* 0x0000000e0000780c */ /* 0x000fc80003f25270 */
[----:B------:R-:W-:Y:S02]  /*8330*/  SEL R2, RZ, 0x1, P1 ;  /* 0x00000001ff027807 */ /* 0x000fe40000800000 */
[----:B------:R-:W-:Y:S02]  /*8340*/  SEL R0, R0, RZ, P1 ;  /* 0x000000ff00007207 */ /* 0x000fe40000800000 */
[----:B------:R-:W-:Y:S01]  /*8350*/  LOP3.LUT R2, R7, R2, RZ, 0x3c, !PT ;  /* 0x0000000207027212 */ /* 0x000fe200078e3cff */
[----:B-1----:R-:W-:Y:S06]  /*8360*/  @!P0 BRA `(.L_x_197) ;  /* 0x00000004008c8947 */ /* 0x002fec0003800000 */
.L_x_218:
[----:B------:R-:W-:Y:S01]  /*8370*/  IMAD R3, R0, 0x8, R3 ;  /* 0x0000000800037824 */ /* 0x000fe200078e0203 */
[----:B------:R-:W-:-:S07]  /*8380*/  SHF.L.U32 R0, R2, 0x1f, RZ ;  /* 0x0000001f02007819 */ /* 0x000fce00000006ff */
.L_x_198:
[----:B--2---:R2:W3:Y:S02]  /*8390*/  SYNCS.PHASECHK.TRANS64.TRYWAIT P0, [R3+URZ], R0 ;  /* 0x00000000030075a7 */ /* 0x0044e4000800017f */
[----:B---3--:R-:W-:Y:S05]  /*83a0*/  @!P0 NANOSLEEP.SYNCS 0x989680 ;  /* 0x009896800000895d */ /* 0x008fea0003900000 */
[----:B------:R-:W3:Y:S02]  /*83b0*/  @!P0 SYNCS.PHASECHK.TRANS64 P0, [R3+URZ], R0 ;  /* 0x00000000030085a7 */ /* 0x000ee4000800007f */
[----:B---3--:R-:W-:Y:S05]  /*83c0*/  @!P0 BRA `(.L_x_198) ;  /* 0xfffffffc00f08947 */ /* 0x008fea000383ffff */
.L_x_183:
[----:B------:R-:W-:Y:S05]  /*83d0*/  BSYNC B0 ;  /* 0x0000000000007941 */ /* 0x000fea0003800000 */
.L_x_182:
[----:B------:R-:W-:Y:S05]  /*83e0*/  EXIT ;  /* 0x000000000000794d */ /* 0x000fea0003800000 */
.L_x_22:
[----:B---3--:R3:W4:Y:S02]  /*83f0*/  SYNCS.PHASECHK.TRANS64.TRYWAIT P1, [R3+URZ], R0 ;  /* 0x00000000030075a7 */ /* 0x008724000802017f */
[----:B----4-:R-:W-:Y:S05]  /*8400*/  @!P1 NANOSLEEP.SYNCS 0x989680 ;  /* 0x009896800000995d */ /* 0x010fea0003900000 */
[----:B------:R-:W4:Y:S02]  /*8410*/  @!P1 SYNCS.PHASECHK.TRANS64 P1, [R3+URZ], R0 ;  /* 0x00000000030095a7 */ /* 0x000f24000802007f */
[----:B----4-:R-:W-:Y:S05]  /*8420*/  @!P1 BRA `(.L_x_22) ;  /* 0xfffffffc00f09947 */ /* 0x010fea000383ffff */
[----:B------:R-:W-:Y:S05]  /*8430*/  BRA `(.L_x_21) ;  /* 0xffffff9000987947 */ /* 0x000fea000383ffff */
.L_x_27:
[----:B-1----:R1:W2:Y:S02]  /*8440*/  SYNCS.PHASECHK.TRANS64.TRYWAIT P1, [R5+URZ], R4 ;  /* 0x00000004050075a7 */ /* 0x0022a4000802017f */
[----:B--2---:R-:W-:Y:S05]  /*8450*/  @!P1 NANOSLEEP.SYNCS 0x989680 ;  /* 0x009896800000995d */ /* 0x004fea0003900000 */
[----:B------:R-:W2:Y:S02]  /*8460*/  @!P1 SYNCS.PHASECHK.TRANS64 P1, [R5+URZ], R4 ;  /* 0x00000004050095a7 */ /* 0x000ea4000802007f */
[----:B--2---:R-:W-:Y:S05]  /*8470*/  @!P1 BRA `(.L_x_27) ;  /* 0xfffffffc00f09947 */ /* 0x004fea000383ffff */
[----:B------:R-:W-:Y:S05]  /*8480*/  BRA `(.L_x_26) ;  /* 0xffffff9400487947 */ /* 0x000fea000383ffff */
.L_x_170:
[----:B------:R-:W-:Y:S01]  /*8490*/  BSSY B1, `(.L_x_199) ;  /* 0x0000006000017945 */ /* 0x000fe20003800000 */
[----:B------:R-:W-:-:S07]  /*84a0*/  IMAD.MOV.U32 R15, RZ, RZ, -0x1 ;  /* 0xffffffffff0f7424 */ /* 0x000fce00078e00ff */
[----:B------:R-:W-:Y:S05]  /*84b0*/  WARPSYNC.COLLECTIVE R15, `(.L_x_200) ;  /* 0x000000000f0c7348 */ /* 0x000fea0003c00000 */
[----:B------:R-:W-:Y:S02]  /*84c0*/  ELECT P6, UR62, PT ;  /* 0x00000000003e782f */ /* 0x000fe400038c0000 */
[----:B------:R-:W-:Y:S01]  /*84d0*/  MOV R14, UR62 ;  /* 0x0000003e000e7c02 */ /* 0x000fe20008000f00 */
[----:B------:R-:W-:Y:S10]  /*84e0*/  ENDCOLLECTIVE ;  /* 0x000000000000791b */ /* 0x000ff40003800000 */
.L_x_200:
[----:B------:R-:W-:Y:S05]  /*84f0*/  BSYNC B1 ;  /* 0x0000000000017941 */ /* 0x000fea0003800000 */
.L_x_199:
[----:B------:R-:W-:Y:S05]  /*8500*/  BRA `(.L_x_201) ;  /* 0xffffffe800c87947 */ /* 0x000fea000383ffff */
.L_x_173:
[----:B0-----:R0:W1:Y:S02]  /*8510*/  SYNCS.PHASECHK.TRANS64.TRYWAIT P0, [R14+URZ+0x70], R7 ;  /* 0x000070070e0075a7 */ /* 0x001064000800017f */
[----:B-1----:R-:W-:Y:S05]  /*8520*/  @!P0 NANOSLEEP.SYNCS 0x989680 ;  /* 0x009896800000895d */ /* 0x002fea0003900000 */
[----:B------:R-:W1:Y:S02]  /*8530*/  @!P0 SYNCS.PHASECHK.TRANS64 P0, [R14+URZ+0x70], R7 ;  /* 0x000070070e0085a7 */ /* 0x000e64000800007f */
[----:B-1----:R-:W-:Y:S05]  /*8540*/  @!P0 BRA `(.L_x_173) ;  /* 0xfffffffc00f08947 */ /* 0x002fea000383ffff */
[----:B------:R-:W-:Y:S05]  /*8550*/  BRA `(.L_x_202) ;  /* 0xffffffec00047947 */ /* 0x000fea000383ffff */
.L_x_181:
[----:B------:R-:W-:Y:S01]  /*8560*/  BSSY B0, `(.L_x_203) ;  /* 0x0000006000007945 */ /* 0x000fe20003800000 */
[----:B------:R-:W-:-:S07]  /*8570*/  IMAD.MOV.U32 R15, RZ, RZ, -0x1 ;  /* 0xffffffffff0f7424 */ /* 0x000fce00078e00ff */
[----:B------:R-:W-:Y:S05]  /*8580*/  WARPSYNC.COLLECTIVE R15, `(.L_x_204) ;  /* 0x000000000f0c7348 */ /* 0x000fea0003c00000 */
[----:B------:R-:W-:Y:S02]  /*8590*/  ELECT P6, UR62, PT ;  /* 0x00000000003e782f */ /* 0x000fe400038c0000 */
[----:B------:R-:W-:Y:S01]  /*85a0*/  MOV R14, UR62 ;  /* 0x0000003e000e7c02 */ /* 0x000fe20008000f00 */
[----:B------:R-:W-:Y:S10]  /*85b0*/  ENDCOLLECTIVE ;  /* 0x000000000000791b */ /* 0x000ff40003800000 */
.L_x_204:
[----:B------:R-:W-:Y:S05]  /*85c0*/  BSYNC B0 ;  /* 0x0000000000007941 */ /* 0x000fea0003800000 */
.L_x_203:
[----:B------:R-:W-:Y:S05]  /*85d0*/  BRA `(.L_x_205) ;  /* 0xfffffff400687947 */ /* 0x000fea000383ffff */
.L_x_185:
[----:B0-----:R0:W1:Y:S02]  /*85e0*/  SYNCS.PHASECHK.TRANS64.TRYWAIT P0, [R7+URZ], R2 ;  /* 0x00000002070075a7 */ /* 0x001064000800017f */
[----:B-1----:R-:W-:Y:S05]  /*85f0*/  @!P0 NANOSLEEP.SYNCS 0x989680 ;  /* 0x009896800000895d */ /* 0x002fea0003900000 */
[----:B------:R-:W1:Y:S02]  /*8600*/  @!P0 SYNCS.PHASECHK.TRANS64 P0, [R7+URZ], R2 ;  /* 0x00000002070085a7 */ /* 0x000e64000800007f */
[----:B-1----:R-:W-:Y:S05]  /*8610*/  @!P0 BRA `(.L_x_185) ;  /* 0xfffffffc00f08947 */ /* 0x002fea000383ffff */
[----:B------:R-:W-:Y:S05]  /*8620*/  BRA `(.L_x_206) ;  /* 0xfffffff400a87947 */ /* 0x000fea000383ffff */
.L_x_186:
[----:B0-----:R0:W1:Y:S02]  /*8630*/  SYNCS.PHASECHK.TRANS64.TRYWAIT P0, [R9+URZ], R4 ;  /* 0x00000004090075a7 */ /* 0x001064000800017f */
[----:B-1----:R-:W-:Y:S05]  /*8640*/  @!P0 NANOSLEEP.SYNCS 0x989680 ;  /* 0x009896800000895d */ /* 0x002fea0003900000 */
[----:B------:R-:W1:Y:S02]  /*8650*/  @!P0 SYNCS.PHASECHK.TRANS64 P0, [R9+URZ], R4 ;  /* 0x00000004090085a7 */ /* 0x000e64000800007f */
[----:B-1----:R-:W-:Y:S05]  /*8660*/  @!P0 BRA `(.L_x_186) ;  /* 0xfffffffc00f08947 */ /* 0x002fea000383ffff */
[----:B------:R-:W-:Y:S05]  /*8670*/  BRA `(.L_x_207) ;  /* 0xfffffff400b87947 */ /* 0x000fea000383ffff */
.L_x_187:
[----:B0-----:R0:W1:Y:S02]  /*8680*/  SYNCS.PHASECHK.TRANS64.TRYWAIT P0, [R6+URZ], R5 ;  /* 0x00000005060075a7 */ /* 0x001064000800017f */
[----:B-1----:R-:W-:Y:S05]  /*8690*/  @!P0 NANOSLEEP.SYNCS 0x989680 ;  /* 0x009896800000895d */ /* 0x002fea0003900000 */
[----:B------:R-:W1:Y:S02]  /*86a0*/  @!P0 SYNCS.PHASECHK.TRANS64 P0, [R6+URZ], R5 ;  /* 0x00000005060085a7 */ /* 0x000e64000800007f */
[----:B-1----:R-:W-:Y:S05]  /*86b0*/  @!P0 BRA `(.L_x_187) ;  /* 0xfffffffc00f08947 */ /* 0x002fea000383ffff */
[----:B------:R-:W-:Y:S05]  /*86c0*/  BRA `(.L_x_208) ;  /* 0xfffffff400c87947 */ /* 0x000fea000383ffff */
.L_x_188:
[----:B0-----:R0:W1:Y:S02]  /*86d0*/  SYNCS.PHASECHK.TRANS64.TRYWAIT P0, [R9+URZ], R4 ;  /* 0x00000004090075a7 */ /* 0x001064000800017f */
[----:B-1----:R-:W-:Y:S05]  /*86e0*/  @!P0 NANOSLEEP.SYNCS 0x989680 ;  /* 0x009896800000895d */ /* 0x002fea0003900000 */
[----:B------:R-:W1:Y:S02]  /*86f0*/  @!P0 SYNCS.PHASECHK.TRANS64 P0, [R9+URZ], R4 ;  /* 0x00000004090085a7 */ /* 0x000e64000800007f */
[----:B-1----:R-:W-:Y:S05]  /*8700*/  @!P0 BRA `(.L_x_188) ;  /* 0xfffffffc00f08947 */ /* 0x002fea000383ffff */
[----:B------:R-:W-:Y:S05]  /*8710*/  BRA `(.L_x_209) ;  /* 0xfffffff400d87947 */ /* 0x000fea000383ffff */
.L_x_189:
[----:B0-----:R0:W1:Y:S02]  /*8720*/  SYNCS.PHASECHK.TRANS64.TRYWAIT P0, [R6+URZ], R5 ;  /* 0x00000005060075a7 */ /* 0x001064000800017f */
[----:B-1----:R-:W-:Y:S05]  /*8730*/  @!P0 NANOSLEEP.SYNCS 0x989680 ;  /* 0x009896800000895d */ /* 0x002fea0003900000 */
[----:B------:R-:W1:Y:S02]  /*8740*/  @!P0 SYNCS.PHASECHK.TRANS64 P0, [R6+URZ], R5 ;  /* 0x00000005060085a7 */ /* 0x000e64000800007f */
[----:B-1----:R-:W-:Y:S05]  /*8750*/  @!P0 BRA `(.L_x_189) ;  /* 0xfffffffc00f08947 */ /* 0x002fea000383ffff */
[----:B------:R-:W-:Y:S05]  /*8760*/  BRA `(.L_x_210) ;  /* 0xfffffff400e87947 */ /* 0x000fea000383ffff */
.L_x_190:
[----:B0-----:R0:W1:Y:S02]  /*8770*/  SYNCS.PHASECHK.TRANS64.TRYWAIT P0, [R9+URZ], R4 ;  /* 0x00000004090075a7 */ /* 0x001064000800017f */
[----:B-1----:R-:W-:Y:S05]  /*8780*/  @!P0 NANOSLEEP.SYNCS 0x989680 ;  /* 0x009896800000895d */ /* 0x002fea0003900000 */
[----:B------:R-:W1:Y:S02]  /*8790*/  @!P0 SYNCS.PHASECHK.TRANS64 P0, [R9+URZ], R4 ;  /* 0x00000004090085a7 */ /* 0x000e64000800007f */
[----:B-1----:R-:W-:Y:S05]  /*87a0*/  @!P0 BRA `(.L_x_190) ;  /* 0xfffffffc00f08947 */ /* 0x002fea000383ffff */
[----:B------:R-:W-:Y:S05]  /*87b0*/  BRA `(.L_x_211) ;  /* 0xfffffff400f87947 */ /* 0x000fea000383ffff */
.L_x_191:
[----:B0-----:R0:W1:Y:S02]  /*87c0*/  SYNCS.PHASECHK.TRANS64.TRYWAIT P0, [R6+URZ], R5 ;  /* 0x00000005060075a7 */ /* 0x001064000800017f */
[----:B-1----:R-:W-:Y:S05]  /*87d0*/  @!P0 NANOSLEEP.SYNCS 0x989680 ;  /* 0x009896800000895d */ /* 0x002fea0003900000 */
[----:B------:R-:W1:Y:S02]  /*87e0*/  @!P0 SYNCS.PHASECHK.TRANS64 P0, [R6+URZ], R5 ;  /* 0x00000005060085a7 */ /* 0x000e64000800007f */
[----:B-1----:R-:W-:Y:S05]  /*87f0*/  @!P0 BRA `(.L_x_191) ;  /* 0xfffffffc00f08947 */ /* 0x002fea000383ffff */
[----:B------:R-:W-:Y:S05]  /*8800*/  BRA `(.L_x_212) ;  /* 0xfffffff800087947 */ /* 0x000fea000383ffff */
.L_x_192:
[----:B0-----:R0:W1:Y:S02]  /*8810*/  SYNCS.PHASECHK.TRANS64.TRYWAIT P0, [R9+URZ], R4 ;  /* 0x00000004090075a7 */ /* 0x001064000800017f */
[----:B-1----:R-:W-:Y:S05]  /*8820*/  @!P0 NANOSLEEP.SYNCS 0x989680 ;  /* 0x009896800000895d */ /* 0x002fea0003900000 */
[----:B------:R-:W1:Y:S02]  /*8830*/  @!P0 SYNCS.PHASECHK.TRANS64 P0, [R9+URZ], R4 ;  /* 0x00000004090085a7 */ /* 0x000e64000800007f */
[----:B-1----:R-:W-:Y:S05]  /*8840*/  @!P0 BRA `(.L_x_192) ;  /* 0xfffffffc00f08947 */ /* 0x002fea000383ffff */
[----:B------:R-:W-:Y:S05]  /*8850*/  BRA `(.L_x_213) ;  /* 0xfffffff800187947 */ /* 0x000fea000383ffff */
.L_x_193:
[----:B0-----:R0:W1:Y:S02]  /*8860*/  SYNCS.PHASECHK.TRANS64.TRYWAIT P0, [R6+URZ], R5 ;  /* 0x00000005060075a7 */ /* 0x001064000800017f */
[----:B-1----:R-:W-:Y:S05]  /*8870*/  @!P0 NANOSLEEP.SYNCS 0x989680 ;  /* 0x009896800000895d */ /* 0x002fea0003900000 */
[----:B------:R-:W1:Y:S02]  /*8880*/  @!P0 SYNCS.PHASECHK.TRANS64 P0, [R6+URZ], R5 ;  /* 0x00000005060085a7 */ /* 0x000e64000800007f */
[----:B-1----:R-:W-:Y:S05]  /*8890*/  @!P0 BRA `(.L_x_193) ;  /* 0xfffffffc00f08947 */ /* 0x002fea000383ffff */
[----:B------:R-:W-:Y:S05]  /*88a0*/  BRA `(.L_x_214) ;  /* 0xfffffff800287947 */ /* 0x000fea000383ffff */
.L_x_194:
[----:B0-----:R0:W1:Y:S02]  /*88b0*/  SYNCS.PHASECHK.TRANS64.TRYWAIT P0, [R9+URZ], R4 ;  /* 0x00000004090075a7 */ /* 0x001064000800017f */
[----:B-1----:R-:W-:Y:S05]  /*88c0*/  @!P0 NANOSLEEP.SYNCS 0x989680 ;  /* 0x009896800000895d */ /* 0x002fea0003900000 */
[----:B------:R-:W1:Y:S02]  /*88d0*/  @!P0 SYNCS.PHASECHK.TRANS64 P0, [R9+URZ], R4 ;  /* 0x00000004090085a7 */ /* 0x000e64000800007f */
[----:B-1----:R-:W-:Y:S05]  /*88e0*/  @!P0 BRA `(.L_x_194) ;  /* 0xfffffffc00f08947 */ /* 0x002fea000383ffff */
[----:B------:R-:W-:Y:S05]  /*88f0*/  BRA `(.L_x_215) ;  /* 0xfffffff800387947 */ /* 0x000fea000383ffff */
.L_x_195:
[----:B0-----:R0:W1:Y:S02]  /*8900*/  SYNCS.PHASECHK.TRANS64.TRYWAIT P0, [R6+URZ], R5 ;  /* 0x00000005060075a7 */ /* 0x001064000800017f */
[----:B-1----:R-:W-:Y:S05]  /*8910*/  @!P0 NANOSLEEP.SYNCS 0x989680 ;  /* 0x009896800000895d */ /* 0x002fea0003900000 */
[----:B------:R-:W1:Y:S02]  /*8920*/  @!P0 SYNCS.PHASECHK.TRANS64 P0, [R6+URZ], R5 ;  /* 0x00000005060085a7 */ /* 0x000e64000800007f */
[----:B-1----:R-:W-:Y:S05]  /*8930*/  @!P0 BRA `(.L_x_195) ;  /* 0xfffffffc00f08947 */ /* 0x002fea000383ffff */
[----:B------:R-:W-:Y:S05]  /*8940*/  BRA `(.L_x_216) ;  /* 0xfffffff800487947 */ /* 0x000fea000383ffff */
.L_x_196:
[----:B0-----:R0:W1:Y:S02]  /*8950*/  SYNCS.PHASECHK.TRANS64.TRYWAIT P0, [R9+URZ], R4 ;  /* 0x00000004090075a7 */ /* 0x001064000800017f */
[----:B-1----:R-:W-:Y:S05]  /*8960*/  @!P0 NANOSLEEP.SYNCS 0x989680 ;  /* 0x009896800000895d */ /* 0x002fea0003900000 */
[----:B------:R-:W1:Y:S02]  /*8970*/  @!P0 SYNCS.PHASECHK.TRANS64 P0, [R9+URZ], R4 ;  /* 0x00000004090085a7 */ /* 0x000e64000800007f */
[----:B-1----:R-:W-:Y:S05]  /*8980*/  @!P0 BRA `(.L_x_196) ;  /* 0xfffffffc00f08947 */ /* 0x002fea000383ffff */
[----:B------:R-:W-:Y:S05]  /*8990*/  BRA `(.L_x_217) ;  /* 0xfffffff800587947 */ /* 0x000fea000383ffff */
.L_x_197:
[----:B-1----:R1:W2:Y:S02]  /*89a0*/  SYNCS.PHASECHK.TRANS64.TRYWAIT P0, [R6+URZ], R5 ;  /* 0x00000005060075a7 */ /* 0x0022a4000800017f */
[----:B--2---:R-:W-:Y:S05]  /*89b0*/  @!P0 NANOSLEEP.SYNCS 0x989680 ;  /* 0x009896800000895d */ /* 0x004fea0003900000 */
[----:B------:R-:W2:Y:S02]  /*89c0*/  @!P0 SYNCS.PHASECHK.TRANS64 P0, [R6+URZ], R5 ;  /* 0x00000005060085a7 */ /* 0x000ea4000800007f */
[----:B--2---:R-:W-:Y:S05]  /*89d0*/  @!P0 BRA `(.L_x_197) ;  /* 0xfffffffc00f08947 */ /* 0x004fea000383ffff */
[----:B------:R-:W-:Y:S05]  /*89e0*/  BRA `(.L_x_218) ;  /* 0xfffffff800607947 */ /* 0x000fea000383ffff */
.L_x_219:
[----:B------:R-:W-:-:S00]  /*89f0*/  BRA `(.L_x_219) ;  /* 0xfffffffc00fc7947 */ /* 0x000fc0000383ffff */
[----:B------:R-:W-:-:S00]  /*8a00*/  NOP ;  /* 0x0000000000007918 */ /* 0x000fc00000000000 */
[----:B------:R-:W-:-:S00]  /*8a10*/  NOP ;  /* 0x0000000000007918 */ /* 0x000fc00000000000 */
[----:B------:R-:W-:-:S00]  /*8a20*/  NOP ;  /* 0x0000000000007918 */ /* 0x000fc00000000000 */
[----:B------:R-:W-:-:S00]  /*8a30*/  NOP ;  /* 0x0000000000007918 */ /* 0x000fc00000000000 */
[----:B------:R-:W-:-:S00]  /*8a40*/  NOP ;  /* 0x0000000000007918 */ /* 0x000fc00000000000 */
[----:B------:R-:W-:-:S00]  /*8a50*/  NOP ;  /* 0x0000000000007918 */ /* 0x000fc00000000000 */
[----:B------:R-:W-:-:S00]  /*8a60*/  NOP ;  /* 0x0000000000007918 */ /* 0x000fc00000000000 */
[----:B------:R-:W-:-:S00]  /*8a70*/  NOP ;  /* 0x0000000000007918 */ /* 0x000fc00000000000 */
.L_x_220:


//--------------------- .nv.global.init           --------------------------
	.section	.nv.global.init,"aw",@progbits
.nv.global.init:
	.type		$str$22,@object
	.size		$str$22,($str$23 - $str$22)
$str$22:
        /*0000*/ 	.byte	0x6b, 0x5f, 0x74, 0x69, 0x6c, 0x65, 0x5f, 0x63, 0x6f, 0x75, 0x6e, 0x74, 0x20, 0x3e, 0x3d, 0x20
        /*0010*/ 	.byte	0x31, 0x00
	.type		$str$23,@object
	.size		$str$23,(__unnamed_1 - $str$23)
$str$23:
        /*0012*/ 	.byte	0x2f, 0x74, 0x6d, 0x70, 0x2f, 0x63, 0x75, 0x74, 0x6c, 0x61, 0x73, 0x73, 0x5f, 0x73, 0x77, 0x65
        /*0022*/ 	.byte	0x65, 0x70, 0x5f, 0x73, 0x72, 0x63, 0x2f, 0x69, 0x6e, 0x63, 0x6c, 0x75, 0x64, 0x65, 0x2f, 0x63
        /*0032*/ 	.byte	0x75, 0x74, 0x6c, 0x61, 0x73, 0x73, 0x2f, 0x67, 0x65, 0x6d, 0x6d, 0x2f, 0x63, 0x6f, 0x6c, 0x6c
        /*0042*/ 	.byte	0x65, 0x63, 0x74, 0x69, 0x76, 0x65, 0x2f, 0x73, 0x6d, 0x39, 0x30, 0x5f, 0x6d, 0x6d, 0x61, 0x5f
        /*0052*/ 	.byte	0x74, 0x6d, 0x61, 0x5f, 0x67, 0x6d, 0x6d, 0x61, 0x5f, 0x73, 0x73, 0x5f, 0x77, 0x61, 0x72, 0x70
        /*0062*/ 	.byte	0x73, 0x70, 0x65, 0x63, 0x69, 0x61, 0x6c, 0x69, 0x7a, 0x65, 0x64, 0x2e, 0x68, 0x70, 0x70, 0x00
	.type		__unnamed_1,@object
	.size		__unnamed_1,(.L_0 - __unnamed_1)
__unnamed_1:
        /*0072*/ 	.byte	0x76, 0x6f, 0x69, 0x64, 0x20, 0x63, 0x75, 0x74, 0x6c, 0x61, 0x73, 0x73, 0x3a, 0x3a, 0x67, 0x65
        /* <DEDUP_REMOVED lines=181> */
.L_0:


//--------------------- .nv.shared._ZN7cutlass13device_kernelINS_4gemm6kernel13GemmUniversalIN4cute5tupleIJiiiiEEENS1_10collective13CollectiveMmaINS1_34MainloopSm90TmaGmmaWarpSpecializedILi14ENS5_IJNS4_1CILi4EEENSA_ILi2EEENSA_ILi1EEEEEENS1_35KernelTmaWarpSpecializedCooperativeEEENS5_IJNSA_ILi128EEESH_NSA_ILi32EEEEEENS_6half_tENS5_IJlSD_lEEESK_SL_NS4_8TiledMMAINS4_8MMA_AtomIJNS4_4SM904GMMA26MMA_64x128x16_F32F16F16_SSILNSP_5MajorE0ELSR_0ELNSP_7ScaleInE1ELSS_1EEEEEENS4_6LayoutINS5_IJSC_SD_SD_EEENS5_IJSD_NSA_ILi0EEESX_EEEEENS5_IJNS4_10UnderscoreES10_S10_EEEEENS4_23SM90_TMA_LOAD_MULTICASTENS4_14ComposedLayoutINS4_7SwizzleILi2ELi4ELi3EEENS4_18smem_ptr_flag_bitsILi16EEENSV_INS5_IJNSA_ILi8EEESI_EEENS5_IJSI_SD_EEEEEEEvNS4_8identityES13_S1D_vS1E_EENS_8epilogue10collective6detail29Sm90TmaWarpSpecializedAdapterINS1H_15DefaultEpilogueISK_SL_SL_NS1G_6thread17LinearCombinationISK_Li1EffLNS1L_9ScaleType4KindE0ELNS_15FloatRoundStyleE2ESK_EENS1_15EpilogueDefaultEEEEEvvEEEEvNT_6ParamsE --------------------------
	.section	.nv.shared._ZN7cutlass13device_kernelINS_4gemm6kernel13GemmUniversalIN4cute5tupleIJiiiiEEENS1_10collective13CollectiveMmaINS1_34MainloopSm90TmaGmmaWarpSpecializedILi14ENS5_IJNS4_1CILi4EEENSA_ILi2EEENSA_ILi1EEEEEENS1_35KernelTmaWarpSpecializedCooperativeEEENS5_IJNSA_ILi128EEESH_NSA_ILi32EEEEEENS_6half_tENS5_IJlSD_lEEESK_SL_NS4_8TiledMMAINS4_8MMA_AtomIJNS4_4SM904GMMA26MMA_64x128x16_F32F16F16_SSILNSP_5MajorE0ELSR_0ELNSP_7ScaleInE1ELSS_1EEEEEENS4_6LayoutINS5_IJSC_SD_SD_EEENS5_IJSD_NSA_ILi0EEESX_EEEEENS5_IJNS4_10UnderscoreES10_S10_EEEEENS4_23SM90_TMA_LOAD_MULTICASTENS4_14ComposedLayoutINS4_7SwizzleILi2ELi4ELi3EEENS4_18smem_ptr_flag_bitsILi16EEENSV_INS5_IJNSA_ILi8EEESI_EEENS5_IJSI_SD_EEEEEEEvNS4_8identityES13_S1D_vS1E_EENS_8epilogue10collective6detail29Sm90TmaWarpSpecializedAdapterINS1H_15DefaultEpilogueISK_SL_SL_NS1G_6thread17LinearCombinationISK_Li1EffLNS1L_9ScaleType4KindE0ELNS_15FloatRoundStyleE2ESK_EENS1_15EpilogueDefaultEEEEEvvEEEEvNT_6ParamsE,"aw",@nobits
	.sectionflags	@""
	.align	16
	.zero		1024


//--------------------- .nv.shared.reserved.0     --------------------------
	.section	.nv.shared.reserved.0,"aw",@nobits
	.weak		__nv_reservedSMEM_offset_0_alias
	.size		__nv_reservedSMEM_offset_0_alias, 0, 0
	.other		__nv_reservedSMEM_offset_0_alias,@"STO_CUDA_RESERVED_SHARED STV_DEFAULT"
__nv_reservedSMEM_offset_0_alias:
	.zero		0


//--------------------- .nv.global                --------------------------
	.section	.nv.global,"aw",@nobits
.nv.global:
	.type		_ZN40_INTERNAL_e65d9f02_4_k_cu_45391a71_192884cute1_E,@object
	.size		_ZN40_INTERNAL_e65d9f02_4_k_cu_45391a71_192884cute1_E,(_ZN40_INTERNAL_e65d9f02_4_k_cu_45391a71_192884cuda3std3__45__cpo6cbeginE - _ZN40_INTERNAL_e65d9f02_4_k_cu_45391a71_192884cute1_E)
_ZN40_INTERNAL_e65d9f02_4_k_cu_45391a71_192884cute1_E:
	.zero		1
	.type		_ZN40_INTERNAL_e65d9f02_4_k_cu_45391a71_192884cuda3std3__45__cpo6cbeginE,@object
	.size		_ZN40_INTERNAL_e65d9f02_4_k_cu_45391a71_192884cuda3std3__45__cpo6cbeginE,(_ZN40_INTERNAL_e65d9f02_4_k_cu_45391a71_192884cuda3std3__48in_placeE - _ZN40_INTERNAL_e65d9f02_4_k_cu_45391a71_192884cuda3std3__45__cpo6cbeginE)
_ZN40_INTERNAL_e65d9f02_4_k_cu_45391a71_192884cuda3std3__45__cpo6cbeginE:
	.zero		1
	.type		_ZN40_INTERNAL_e65d9f02_4_k_cu_45391a71_192884cuda3std3__48in_placeE,@object
	.size		_ZN40_INTERNAL_e65d9f02_4_k_cu_45391a71_192884cuda3std3__48in_placeE,(_ZN40_INTERNAL_e65d9f02_4_k_cu_45391a71_192884cuda3std6ranges3__45__cpo9iter_moveE - _ZN40_INTERNAL_e65d9f02_4_k_cu_45391a71_192884cuda3std3__48in_placeE)
_ZN40_INTERNAL_e65d9f02_4_k_cu_45391a71_192884cuda3std3__48in_placeE:
	.zero		1
	.type		_ZN40_INTERNAL_e65d9f02_4_k_cu_45391a71_192884cuda3std6ranges3__45__cpo9iter_moveE,@object
	.size		_ZN40_INTERNAL_e65d9f02_4_k_cu_45391a71_192884cuda3std6ranges3__45__cpo9iter_moveE,(_ZN40_INTERNAL_e65d9f02_4_k_cu_45391a71_192884cuda3std3__45__cpo5beginE - _ZN40_INTERNAL_e65d9f02_4_k_cu_45391a71_192884cuda3std6ranges3__45__cpo9iter_moveE)
_ZN40_INTERNAL_e65d9f02_4_k_cu_45391a71_192884cuda3std6ranges3__45__cpo9iter_moveE:
	.zero		1
	.type		_ZN40_INTERNAL_e65d9f02_4_k_cu_45391a71_192884cuda3std3__45__cpo5beginE,@object
	.size		_ZN40_INTERNAL_e65d9f02_4_k_cu_45391a71_192884cuda3std3__45__cpo5beginE,(_ZN40_INTERNAL_e65d9f02_4_k_cu_45391a71_192884cuda3std3__442_GLOBAL__N__e65d9f02_4_k_cu_45391a71_192886ignoreE - _ZN40_INTERNAL_e65d9f02_4_k_cu_45391a71_192884cuda3std3__45__cpo5beginE)
_ZN40_INTERNAL_e65d9f02_4_k_cu_45391a71_192884cuda3std3__45__cpo5beginE:
	.zero		1
	.type		_ZN40_INTERNAL_e65d9f02_4_k_cu_45391a71_192884cuda3std3__442_GLOBAL__N__e65d9f02_4_k_cu_45391a71_192886ignoreE,@object
	.size		_ZN40_INTERNAL_e65d9f02_4_k_cu_45391a71_192884cuda3std3__442_GLOBAL__N__e65d9f02_4_k_cu_45391a71_192886ignoreE,(_ZN40_INTERNAL_e65d9f02_4_k_cu_45391a71_192884cute7productE - _ZN40_INTERNAL_e65d9f02_4_k_cu_45391a71_192884cuda3std3__442_GLOBAL__N__e65d9f02_4_k_cu_45391a71_192886ignoreE)
_ZN40_INTERNAL_e65d9f02_4_k_cu_45391a71_192884cuda3std3__442_GLOBAL__N__e65d9f02_4_k_cu_45391a71_192886ignoreE:
	.zero		1
	.type		_ZN40_INTERNAL_e65d9f02_4_k_cu_45391a71_192884cute7productE,@object
	.size		_ZN40_INTERNAL_e65d9f02_4_k_cu_45391a71_192884cute7productE,(_ZN40_INTERNAL_e65d9f02_4_k_cu_45391a71_192884cuda3std3__45__cpo3endE - _ZN40_INTERNAL_e65d9f02_4_k_cu_45391a71_192884cute7productE)
_ZN40_INTERNAL_e65d9f02_4_k_cu_45391a71_192884cute7productE:
	.zero		1
	.type		_ZN40_INTERNAL_e65d9f02_4_k_cu_45391a71_192884cuda3std3__45__cpo3endE,@object
	.size		_ZN40_INTERNAL_e65d9f02_4_k_cu_45391a71_192884cuda3std3__45__cpo3endE,(_ZN40_INTERNAL_e65d9f02_4_k_cu_45391a71_192884cuda3std3__419piecewise_constructE - _ZN40_INTERNAL_e65d9f02_4_k_cu_45391a71_192884cuda3std3__45__cpo3endE)
_ZN40_INTERNAL_e65d9f02_4_k_cu_45391a71_192884cuda3std3__45__cpo3endE:
	.zero		1
	.type		_ZN40_INTERNAL_e65d9f02_4_k_cu_45391a71_192884cuda3std3__419piecewise_constructE,@object
	.size		_ZN40_INTERNAL_e65d9f02_4_k_cu_45391a71_192884cuda3std3__419piecewise_constructE,(_ZN40_INTERNAL_e65d9f02_4_k_cu_45391a71_192884cuda3std3__45__cpo4cendE - _ZN40_INTERNAL_e65d9f02_4_k_cu_45391a71_192884cuda3std3__419piecewise_constructE)
_ZN40_INTERNAL_e65d9f02_4_k_cu_45391a71_192884cuda3std3__419piecewise_constructE:
	.zero		1
	.type		_ZN40_INTERNAL_e65d9f02_4_k_cu_45391a71_192884cuda3std3__45__cpo4cendE,@object
	.size		_ZN40_INTERNAL_e65d9f02_4_k_cu_45391a71_192884cuda3std3__45__cpo4cendE,(_ZN40_INTERNAL_e65d9f02_4_k_cu_45391a71_192884cuda3std6ranges3__45__cpo4swapE - _ZN40_INTERNAL_e65d9f02_4_k_cu_45391a71_192884cuda3std3__45__cpo4cendE)
_ZN40_INTERNAL_e65d9f02_4_k_cu_45391a71_192884cuda3std3__45__cpo4cendE:
	.zero		1
	.type		_ZN40_INTERNAL_e65d9f02_4_k_cu_45391a71_192884cuda3std6ranges3__45__cpo4swapE,@object
	.size		_ZN40_INTERNAL_e65d9f02_4_k_cu_45391a71_192884cuda3std6ranges3__45__cpo4swapE,(.L_8 - _ZN40_INTERNAL_e65d9f02_4_k_cu_45391a71_192884cuda3std6ranges3__45__cpo4swapE)
_ZN40_INTERNAL_e65d9f02_4_k_cu_45391a71_192884cuda3std6ranges3__45__cpo4swapE:
	.zero		1
.L_8:


//--------------------- .nv.constant0._ZN7cutlass13device_kernelINS_4gemm6kernel13GemmUniversalIN4cute5tupleIJiiiiEEENS1_10collective13CollectiveMmaINS1_34MainloopSm90TmaGmmaWarpSpecializedILi14ENS5_IJNS4_1CILi4EEENSA_ILi2EEENSA_ILi1EEEEEENS1_35KernelTmaWarpSpecializedCooperativeEEENS5_IJNSA_ILi128EEESH_NSA_ILi32EEEEEENS_6half_tENS5_IJlSD_lEEESK_SL_NS4_8TiledMMAINS4_8MMA_AtomIJNS4_4SM904GMMA26MMA_64x128x16_F32F16F16_SSILNSP_5MajorE0ELSR_0ELNSP_7ScaleInE1ELSS_1EEEEEENS4_6LayoutINS5_IJSC_SD_SD_EEENS5_IJSD_NSA_ILi0EEESX_EEEEENS5_IJNS4_10UnderscoreES10_S10_EEEEENS4_23SM90_TMA_LOAD_MULTICASTENS4_14ComposedLayoutINS4_7SwizzleILi2ELi4ELi3EEENS4_18smem_ptr_flag_bitsILi16EEENSV_INS5_IJNSA_ILi8EEESI_EEENS5_IJSI_SD_EEEEEEEvNS4_8identityES13_S1D_vS1E_EENS_8epilogue10collective6detail29Sm90TmaWarpSpecializedAdapterINS1H_15DefaultEpilogueISK_SL_SL_NS1G_6thread17LinearCombinationISK_Li1EffLNS1L_9ScaleType4KindE0ELNS_15FloatRoundStyleE2ESK_EENS1_15EpilogueDefaultEEEEEvvEEEEvNT_6ParamsE --------------------------
	.section	.nv.constant0._ZN7cutlass13device_kernelINS_4gemm6kernel13GemmUniversalIN4cute5tupleIJiiiiEEENS1_10collective13CollectiveMmaINS1_34MainloopSm90TmaGmmaWarpSpecializedILi14ENS5_IJNS4_1CILi4EEENSA_ILi2EEENSA_ILi1EEEEEENS1_35KernelTmaWarpSpecializedCooperativeEEENS5_IJNSA_ILi128EEESH_NSA_ILi32EEEEEENS_6half_tENS5_IJlSD_lEEESK_SL_NS4_8TiledMMAINS4_8MMA_AtomIJNS4_4SM904GMMA26MMA_64x128x16_F32F16F16_SSILNSP_5MajorE0ELSR_0ELNSP_7ScaleInE1ELSS_1EEEEEENS4_6LayoutINS5_IJSC_SD_SD_EEENS5_IJSD_NSA_ILi0EEESX_EEEEENS5_IJNS4_10UnderscoreES10_S10_EEEEENS4_23SM90_TMA_LOAD_MULTICASTENS4_14ComposedLayoutINS4_7SwizzleILi2ELi4ELi3EEENS4_18smem_ptr_flag_bitsILi16EEENSV_INS5_IJNSA_ILi8EEESI_EEENS5_IJSI_SD_EEEEEEEvNS4_8identityES13_S1D_vS1E_EENS_8epilogue10collective6detail29Sm90TmaWarpSpecializedAdapterINS1H_15DefaultEpilogueISK_SL_SL_NS1G_6thread17LinearCombinationISK_Li1EffLNS1L_9ScaleType4KindE0ELNS_15FloatRoundStyleE2ESK_EENS1_15EpilogueDefaultEEEEEvvEEEEvNT_6ParamsE,"a",@progbits
	.sectionflags	@""
	.align	4
.nv.constant0._ZN7cutlass13device_kernelINS_4gemm6kernel13GemmUniversalIN4cute5tupleIJiiiiEEENS1_10collective13CollectiveMmaINS1_34MainloopSm90TmaGmmaWarpSpecializedILi14ENS5_IJNS4_1CILi4EEENSA_ILi2EEENSA_ILi1EEEEEENS1_35KernelTmaWarpSpecializedCooperativeEEENS5_IJNSA_ILi128EEESH_NSA_ILi32EEEEEENS_6half_tENS5_IJlSD_lEEESK_SL_NS4_8TiledMMAINS4_8MMA_AtomIJNS4_4SM904GMMA26MMA_64x128x16_F32F16F16_SSILNSP_5MajorE0ELSR_0ELNSP_7ScaleInE1ELSS_1EEEEEENS4_6LayoutINS5_IJSC_SD_SD_EEENS5_IJSD_NSA_ILi0EEESX_EEEEENS5_IJNS4_10UnderscoreES10_S10_EEEEENS4_23SM90_TMA_LOAD_MULTICASTENS4_14ComposedLayoutINS4_7SwizzleILi2ELi4ELi3EEENS4_18smem_ptr_flag_bitsILi16EEENSV_INS5_IJNSA_ILi8EEESI_EEENS5_IJSI_SD_EEEEEEEvNS4_8identityES13_S1D_vS1E_EENS_8epilogue10collective6detail29Sm90TmaWarpSpecializedAdapterINS1H_15DefaultEpilogueISK_SL_SL_NS1G_6thread17LinearCombinationISK_Li1EffLNS1L_9ScaleType4KindE0ELNS_15FloatRoundStyleE2ESK_EENS1_15EpilogueDefaultEEEEEvvEEEEvNT_6ParamsE:
	.zero		1664


//--------------------- SYMBOLS --------------------------

	.type		.nv.reservedSmem.offset0,@object
	.size		.nv.reservedSmem.offset0,0x4
	.type		__assertfail,@function
